// auto-generated by cutlass_sweep.gemm — config: {"arch": "sm_90", "cluster_m": 2, "cluster_n": 4, "dtype": "bf16", "dtype_b": "bf16", "layout": "nt", "stages": 0, "tile_k": 64, "tile_m": 256, "tile_n": 128}
#include "cutlass/cutlass.h"
#include "cutlass/gemm/collective/collective_builder.hpp"
#include "cutlass/gemm/device/gemm_universal_adapter.h"
#include "cutlass/gemm/kernel/gemm_universal.hpp"
#include "cutlass/epilogue/collective/collective_builder.hpp"

using ElemA = cutlass::bfloat16_t;
using ElemB = cutlass::bfloat16_t;
using ElemCD = cutlass::bfloat16_t;
using Acc  = float;
using TileShape    = cute::Shape<cute::_256, cute::_128, cute::_64>;
using ClusterShape = cute::Shape<cute::_2, cute::_4, cute::_1>;

using CollectiveEpilogue = typename cutlass::epilogue::collective::CollectiveBuilder<
    cutlass::arch::Sm90, cutlass::arch::OpClassTensorOp,
    TileShape, ClusterShape,
    cutlass::epilogue::collective::EpilogueTileAuto,
    Acc, Acc,
    ElemCD, cutlass::layout::RowMajor, 128 / cutlass::sizeof_bits<ElemCD>::value,
    ElemCD, cutlass::layout::RowMajor, 128 / cutlass::sizeof_bits<ElemCD>::value,
    cutlass::epilogue::collective::EpilogueScheduleAuto
  >::CollectiveOp;

using CollectiveMainloop = typename cutlass::gemm::collective::CollectiveBuilder<
    cutlass::arch::Sm90, cutlass::arch::OpClassTensorOp,
    ElemA, cutlass::layout::RowMajor, 128 / cutlass::sizeof_bits<ElemA>::value,
    ElemB, cutlass::layout::ColumnMajor, 128 / cutlass::sizeof_bits<ElemB>::value,
    Acc,
    TileShape, ClusterShape,
    cutlass::gemm::collective::StageCountAutoCarveout<static_cast<int>(sizeof(typename CollectiveEpilogue::SharedStorage))>,
    cutlass::gemm::collective::KernelScheduleAuto
  >::CollectiveOp;

using GemmKernel = cutlass::gemm::kernel::GemmUniversal<
    cute::Shape<int,int,int,int>,
    CollectiveMainloop,
    CollectiveEpilogue
>;
using Gemm = cutlass::gemm::device::GemmUniversalAdapter<GemmKernel>;

// Force the device kernel symbol into the cubin without needing a host main.
auto* _anchor = &cutlass::device_kernel<GemmKernel>;


// ===== COMPILED SASS (sm_90a) =====

	.target	sm_90a

	.elftype	@"ET_EXEC"


//--------------------- .note.nv.tkinfo           --------------------------
	.section	.note.nv.tkinfo,"",@"SHT_NOTE"
	.sectionflags	@"SHF_NOTE_NV_TKINFO"
	.tkinfo
        /*0018*/ 	.word	0x00000002
        /*0030*/ 	.string	""
        /*0030*/ 	.string	"ptxas"
        /*0030*/ 	.string	"Cuda compilation tools, release 13.0, V13.0.88"
        /*0030*/ 	.string	"Build cuda_13.0.r13.0/compiler.36424714_0"
        /*0030*/ 	.string	"-arch sm_90a -m 64 "



//--------------------- .note.nv.cuinfo           --------------------------
	.section	.note.nv.cuinfo,"",@"SHT_NOTE"
	.sectionflags	@"SHF_NOTE_NV_CUINFO"
        /*0018*/ 	.short	0x0002
        /*001a*/ 	.short	0x005a
        /*001c*/ 	.short	0x0082
	.zero		2


//--------------------- .nv.info                  --------------------------
	.section	.nv.info,"",@"SHT_CUDA_INFO"
	.align	4


	//----- nvinfo : EIATTR_REGCOUNT
	.align		4
        /*0000*/ 	.byte	0x04, 0x2f
        /*0002*/ 	.short	(.L_15 - .L_14)
	.align		4
.L_14:
        /*0004*/ 	.word	index@(_ZN7cutlass13device_kernelINS_4gemm6kernel13GemmUniversalIN4cute5tupleIJiiiiEEENS1_10collective13CollectiveMmaINS1_34MainloopSm90TmaGmmaWarpSpecializedILi4ENS5_IJNS4_1CILi2EEENSA_ILi4EEENSA_ILi1EEEEEENS1_35KernelTmaWarpSpecializedCooperativeEEENS5_IJNSA_ILi256EEENSA_ILi128EEENSA_ILi64EEEEEENS_10bfloat16_tENS5_IJlSD_lEEESL_SM_NS4_8TiledMMAINS4_8MMA_AtomIJNS4_4SM904GMMA28MMA_64x128x16_F32BF16BF16_SSILNSQ_5MajorE0ELSS_0ELNSQ_7ScaleInE1ELST_1EEEEEENS4_6LayoutINS5_IJSB_SD_SD_EEENS5_IJSD_NSA_ILi0EEESY_EEEEENS5_IJNS4_10UnderscoreES11_S11_EEEEENS4_23SM90_TMA_LOAD_MULTICASTENS4_14ComposedLayoutINS4_7SwizzleILi3ELi4ELi3EEENS4_18smem_ptr_flag_bitsILi16EEENSW_INS5_IJNSA_ILi8EEESJ_EEENS5_IJSJ_SD_EEEEEEEvNS4_8identityES14_S1E_vS1F_EENS_8epilogue10collective6detail29Sm90TmaWarpSpecializedAdapterINS1I_15DefaultEpilogueISL_SM_SM_NS1H_6thread17LinearCombinationISL_Li1EffLNS1M_9ScaleType4KindE0ELNS_15FloatRoundStyleE2ESL_EENS1_15EpilogueDefaultEEEEEvvEEEEvNT_6ParamsE)
        /*0008*/ 	.word	0x000000a8


	//----- nvinfo : EIATTR_FRAME_SIZE
	.align		4
.L_15:
        /*000c*/ 	.byte	0x04, 0x11
        /*000e*/ 	.short	(.L_17 - .L_16)
	.align		4
.L_16:
        /*0010*/ 	.word	index@(_ZN7cutlass13device_kernelINS_4gemm6kernel13GemmUniversalIN4cute5tupleIJiiiiEEENS1_10collective13CollectiveMmaINS1_34MainloopSm90TmaGmmaWarpSpecializedILi4ENS5_IJNS4_1CILi2EEENSA_ILi4EEENSA_ILi1EEEEEENS1_35KernelTmaWarpSpecializedCooperativeEEENS5_IJNSA_ILi256EEENSA_ILi128EEENSA_ILi64EEEEEENS_10bfloat16_tENS5_IJlSD_lEEESL_SM_NS4_8TiledMMAINS4_8MMA_AtomIJNS4_4SM904GMMA28MMA_64x128x16_F32BF16BF16_SSILNSQ_5MajorE0ELSS_0ELNSQ_7ScaleInE1ELST_1EEEEEENS4_6LayoutINS5_IJSB_SD_SD_EEENS5_IJSD_NSA_ILi0EEESY_EEEEENS5_IJNS4_10UnderscoreES11_S11_EEEEENS4_23SM90_TMA_LOAD_MULTICASTENS4_14ComposedLayoutINS4_7SwizzleILi3ELi4ELi3EEENS4_18smem_ptr_flag_bitsILi16EEENSW_INS5_IJNSA_ILi8EEESJ_EEENS5_IJSJ_SD_EEEEEEEvNS4_8identityES14_S1E_vS1F_EENS_8epilogue10collective6detail29Sm90TmaWarpSpecializedAdapterINS1I_15DefaultEpilogueISL_SM_SM_NS1H_6thread17LinearCombinationISL_Li1EffLNS1M_9ScaleType4KindE0ELNS_15FloatRoundStyleE2ESL_EENS1_15EpilogueDefaultEEEEEvvEEEEvNT_6ParamsE)
        /*0014*/ 	.word	0x00000000


	//----- nvinfo : EIATTR_MIN_STACK_SIZE
	.align		4
.L_17:
        /*0018*/ 	.byte	0x04, 0x12
        /*001a*/ 	.short	(.L_19 - .L_18)
	.align		4
.L_18:
        /*001c*/ 	.word	index@(_ZN7cutlass13device_kernelINS_4gemm6kernel13GemmUniversalIN4cute5tupleIJiiiiEEENS1_10collective13CollectiveMmaINS1_34MainloopSm90TmaGmmaWarpSpecializedILi4ENS5_IJNS4_1CILi2EEENSA_ILi4EEENSA_ILi1EEEEEENS1_35KernelTmaWarpSpecializedCooperativeEEENS5_IJNSA_ILi256EEENSA_ILi128EEENSA_ILi64EEEEEENS_10bfloat16_tENS5_IJlSD_lEEESL_SM_NS4_8TiledMMAINS4_8MMA_AtomIJNS4_4SM904GMMA28MMA_64x128x16_F32BF16BF16_SSILNSQ_5MajorE0ELSS_0ELNSQ_7ScaleInE1ELST_1EEEEEENS4_6LayoutINS5_IJSB_SD_SD_EEENS5_IJSD_NSA_ILi0EEESY_EEEEENS5_IJNS4_10UnderscoreES11_S11_EEEEENS4_23SM90_TMA_LOAD_MULTICASTENS4_14ComposedLayoutINS4_7SwizzleILi3ELi4ELi3EEENS4_18smem_ptr_flag_bitsILi16EEENSW_INS5_IJNSA_ILi8EEESJ_EEENS5_IJSJ_SD_EEEEEEEvNS4_8identityES14_S1E_vS1F_EENS_8epilogue10collective6detail29Sm90TmaWarpSpecializedAdapterINS1I_15DefaultEpilogueISL_SM_SM_NS1H_6thread17LinearCombinationISL_Li1EffLNS1M_9ScaleType4KindE0ELNS_15FloatRoundStyleE2ESL_EENS1_15EpilogueDefaultEEEEEvvEEEEvNT_6ParamsE)
        /*0020*/ 	.word	0x00000000
.L_19:


//--------------------- .nv.compat                --------------------------
	.section	.nv.compat,"",@"SHT_CUDA_COMPAT_INFO"
	.align	4
        /*0000*/ 	.byte	0x02, 0x09, 0x01, 0x00, 0x02, 0x02, 0x04, 0x00, 0x02, 0x05, 0x05, 0x00, 0x03, 0x07, 0x01, 0x01
        /*0010*/ 	.byte	0x02, 0x03, 0x01, 0x00, 0x02, 0x06, 0x01, 0x00, 0x04, 0x0b, 0x08, 0x00, 0x00, 0x00, 0x00, 0x00
        /*0020*/ 	.byte	0x00, 0x00, 0x00, 0x00


//--------------------- .nv.info._ZN7cutlass13device_kernelINS_4gemm6kernel13GemmUniversalIN4cute5tupleIJiiiiEEENS1_10collective13CollectiveMmaINS1_34MainloopSm90TmaGmmaWarpSpecializedILi4ENS5_IJNS4_1CILi2EEENSA_ILi4EEENSA_ILi1EEEEEENS1_35KernelTmaWarpSpecializedCooperativeEEENS5_IJNSA_ILi256EEENSA_ILi128EEENSA_ILi64EEEEEENS_10bfloat16_tENS5_IJlSD_lEEESL_SM_NS4_8TiledMMAINS4_8MMA_AtomIJNS4_4SM904GMMA28MMA_64x128x16_F32BF16BF16_SSILNSQ_5MajorE0ELSS_0ELNSQ_7ScaleInE1ELST_1EEEEEENS4_6LayoutINS5_IJSB_SD_SD_EEENS5_IJSD_NSA_ILi0EEESY_EEEEENS5_IJNS4_10UnderscoreES11_S11_EEEEENS4_23SM90_TMA_LOAD_MULTICASTENS4_14ComposedLayoutINS4_7SwizzleILi3ELi4ELi3EEENS4_18smem_ptr_flag_bitsILi16EEENSW_INS5_IJNSA_ILi8EEESJ_EEENS5_IJSJ_SD_EEEEEEEvNS4_8identityES14_S1E_vS1F_EENS_8epilogue10collective6detail29Sm90TmaWarpSpecializedAdapterINS1I_15DefaultEpilogueISL_SM_SM_NS1H_6thread17LinearCombinationISL_Li1EffLNS1M_9ScaleType4KindE0ELNS_15FloatRoundStyleE2ESL_EENS1_15EpilogueDefaultEEEEEvvEEEEvNT_6ParamsE --------------------------
	.section	.nv.info._ZN7cutlass13device_kernelINS_4gemm6kernel13GemmUniversalIN4cute5tupleIJiiiiEEENS1_10collective13CollectiveMmaINS1_34MainloopSm90TmaGmmaWarpSpecializedILi4ENS5_IJNS4_1CILi2EEENSA_ILi4EEENSA_ILi1EEEEEENS1_35KernelTmaWarpSpecializedCooperativeEEENS5_IJNSA_ILi256EEENSA_ILi128EEENSA_ILi64EEEEEENS_10bfloat16_tENS5_IJlSD_lEEESL_SM_NS4_8TiledMMAINS4_8MMA_AtomIJNS4_4SM904GMMA28MMA_64x128x16_F32BF16BF16_SSILNSQ_5MajorE0ELSS_0ELNSQ_7ScaleInE1ELST_1EEEEEENS4_6LayoutINS5_IJSB_SD_SD_EEENS5_IJSD_NSA_ILi0EEESY_EEEEENS5_IJNS4_10UnderscoreES11_S11_EEEEENS4_23SM90_TMA_LOAD_MULTICASTENS4_14ComposedLayoutINS4_7SwizzleILi3ELi4ELi3EEENS4_18smem_ptr_flag_bitsILi16EEENSW_INS5_IJNSA_ILi8EEESJ_EEENS5_IJSJ_SD_EEEEEEEvNS4_8identityES14_S1E_vS1F_EENS_8epilogue10collective6detail29Sm90TmaWarpSpecializedAdapterINS1I_15DefaultEpilogueISL_SM_SM_NS1H_6thread17LinearCombinationISL_Li1EffLNS1M_9ScaleType4KindE0ELNS_15FloatRoundStyleE2ESL_EENS1_15EpilogueDefaultEEEEEvvEEEEvNT_6ParamsE,"",@"SHT_CUDA_INFO"
	.sectionflags	@""
	.align	4


	//----- nvinfo : EIATTR_CUDA_API_VERSION
	.align		4
        /*0000*/ 	.byte	0x04, 0x37
        /*0002*/ 	.short	(.L_21 - .L_20)
.L_20:
        /*0004*/ 	.word	0x00000082


	//----- nvinfo : EIATTR_KPARAM_INFO
	.align		4
.L_21:
        /*0008*/ 	.byte	0x04, 0x17
        /*000a*/ 	.short	(.L_23 - .L_22)
.L_22:
        /*000c*/ 	.word	0x00000000
        /*0010*/ 	.short	0x0000
        /*0012*/ 	.short	0x0070
        /*0014*/ 	.byte	0x00, 0xf0, 0x01, 0x10


	//----- nvinfo : EIATTR_SPARSE_MMA_MASK
	.align		4
.L_23:
        /*0018*/ 	.byte	0x03, 0x50
        /*001a*/ 	.short	0x0000


	//----- nvinfo : EIATTR_MAXREG_COUNT
	.align		4
        /*001c*/ 	.byte	0x03, 0x1b
        /*001e*/ 	.short	0x00a8


	//----- nvinfo : EIATTR_NUM_BARRIERS
	.align		4
        /*0020*/ 	.byte	0x02, 0x4c
        /*0022*/ 	.byte	0x01
	.zero		1


	//----- nvinfo : EIATTR_EXTERNS
	.align		4
        /*0024*/ 	.byte	0x04, 0x0f
        /*0026*/ 	.short	(.L_25 - .L_24)


	//   ....[0]....
	.align		4
.L_24:
        /*0028*/ 	.word	index@(__assertfail)


	//----- nvinfo : EIATTR_MERCURY_ISA_VERSION
	.align		4
.L_25:
        /*002c*/ 	.byte	0x03, 0x5f
        /*002e*/ 	.short	0x0101


	//----- nvinfo : EIATTR_INT_WARP_WIDE_INSTR_OFFSETS
	.align		4
        /*0030*/ 	.byte	0x04, 0x31
        /*0032*/ 	.short	(.L_27 - .L_26)


	//   ....[0]....
.L_26:
        /*0034*/ 	.word	0x00000480


	//   ....[1]....
        /*0038*/ 	.word	0x000004b0


	//   ....[2]....
        /*003c*/ 	.word	0x00000670


	//   ....[3]....
        /*0040*/ 	.word	0x00001f50


	//----- nvinfo : EIATTR_COOP_GROUP_MASK_REGIDS
	.align		4
.L_27:
        /*0044*/ 	.byte	0x04, 0x29
        /*0046*/ 	.short	(.L_29 - .L_28)


	//   ....[0]....
.L_28:
        /*0048*/ 	.word	0xffffffff


	//   ....[1]....
        /*004c*/ 	.word	0xffffffff


	//   ....[2]....
        /*0050*/ 	.word	0xffffffff


	//   ....[3]....
        /*0054*/ 	.word	0xffffffff


	//   ....[4]....
        /*0058*/ 	.word	0xffffffff


	//   ....[5]....
        /*005c*/ 	.word	0xffffffff


	//----- nvinfo : EIATTR_COOP_GROUP_INSTR_OFFSETS
	.align		4
.L_29:
        /*0060*/ 	.byte	0x04, 0x28
        /*0062*/ 	.short	(.L_31 - .L_30)


	//   ....[0]....
.L_30:
        /*0064*/ 	.word	0x00000060


	//   ....[1]....
        /*0068*/ 	.word	0x00000070


	//   ....[2]....
        /*006c*/ 	.word	0x00000130


	//   ....[3]....
        /*0070*/ 	.word	0x000002d0


	//   ....[4]....
        /*0074*/ 	.word	0x000007f0


	//   ....[5]....
        /*0078*/ 	.word	0x00001240


	//----- nvinfo : EIATTR_REG_RECONFIG
	.align		4
.L_31:
        /*007c*/ 	.byte	0x01, 0x54
	.zero		2


	//----- nvinfo : EIATTR_SYSCALL_OFFSETS
	.align		4
        /*0080*/ 	.byte	0x04, 0x46
        /*0082*/ 	.short	(.L_33 - .L_32)


	//   ....[0]....
.L_32:
        /*0084*/ 	.word	0x00001400


	//----- nvinfo : EIATTR_MBARRIER_INSTR_OFFSETS
	.align		4
.L_33:
        /*0088*/ 	.byte	0x04, 0x39
        /*008a*/ 	.short	(.L_35 - .L_34)


	//   ....[0]....
.L_34:
        /*008c*/ 	.word	0x00000230
        /*0090*/ 	.word	0x000000ff
        /*0094*/ 	.word	0x00000000
        /*0098*/ 	.short	0x0100
        /*009a*/ 	.byte	0x08
	.zero		1


	//   ....[1]....
        /*009c*/ 	.word	0x00000240
        /*00a0*/ 	.word	0x000000ff
        /*00a4*/ 	.word	0x00000020
        /*00a8*/ 	.short	0x0100
        /*00aa*/ 	.byte	0x08
	.zero		1


	//   ....[2]....
        /*00ac*/ 	.word	0x00000250
        /*00b0*/ 	.word	0x000000ff
        /*00b4*/ 	.word	0x00000008
        /*00b8*/ 	.short	0x0100
        /*00ba*/ 	.byte	0x08
	.zero		1


	//   ....[3]....
        /*00bc*/ 	.word	0x00000260
        /*00c0*/ 	.word	0x000000ff
        /*00c4*/ 	.word	0x00000028
        /*00c8*/ 	.short	0x0100
        /*00ca*/ 	.byte	0x08
	.zero		1


	//   ....[4]....
        /*00cc*/ 	.word	0x00000270
        /*00d0*/ 	.word	0x000000ff
        /*00d4*/ 	.word	0x00000010
        /*00d8*/ 	.short	0x0100
        /*00da*/ 	.byte	0x08
	.zero		1


	//   ....[5]....
        /*00dc*/ 	.word	0x00000280
        /*00e0*/ 	.word	0x000000ff
        /*00e4*/ 	.word	0x00000030
        /*00e8*/ 	.short	0x0100
        /*00ea*/ 	.byte	0x08
	.zero		1


	//   ....[6]....
        /*00ec*/ 	.word	0x00000290
        /*00f0*/ 	.word	0x000000ff
        /*00f4*/ 	.word	0x00000018
        /*00f8*/ 	.short	0x0100
        /*00fa*/ 	.byte	0x08
	.zero		1


	//   ....[7]....
        /*00fc*/ 	.word	0x000002a0
        /*0100*/ 	.word	0x000000ff
        /*0104*/ 	.word	0x00000038
        /*0108*/ 	.short	0x0100
        /*010a*/ 	.byte	0x08
	.zero		1


	//   ....[8]....
        /*010c*/ 	.word	0x000006f0
        /*0110*/ 	.word	0x000000ff
        /*0114*/ 	.word	0x00000050
        /*0118*/ 	.short	0x0100
        /*011a*/ 	.byte	0x06
	.zero		1


	//   ....[9]....
        /*011c*/ 	.word	0x00000780
        /*0120*/ 	.word	0x000000ff
        /*0124*/ 	.word	0x00000058
        /*0128*/ 	.short	0x0100
        /*012a*/ 	.byte	0x06
	.zero		1


	//   ....[10]....
        /*012c*/ 	.word	0x000014c0
        /*0130*/ 	.word	0x00000003
        /*0134*/ 	.word	0x00000000
        /*0138*/ 	.short	0x010a
        /*013a*/ 	.byte	0x3f
	.zero		1


	//   ....[11]....
        /*013c*/ 	.word	0x00001500
        /*0140*/ 	.word	0x00000003
        /*0144*/ 	.word	0x00000000
        /*0148*/ 	.short	0x010a
        /*014a*/ 	.byte	0x3f
	.zero		1


	//   ....[12]....
        /*014c*/ 	.word	0x00001a10
        /*0150*/ 	.word	0x00000005
        /*0154*/ 	.word	0x00000000
        /*0158*/ 	.short	0x010a
        /*015a*/ 	.byte	0x3f
	.zero		1


	//   ....[13]....
        /*015c*/ 	.word	0x00001a50
        /*0160*/ 	.word	0x00000005
        /*0164*/ 	.word	0x00000000
        /*0168*/ 	.short	0x010a
        /*016a*/ 	.byte	0x3f
	.zero		1


	//   ....[14]....
        /*016c*/ 	.word	0x00001df0
        /*0170*/ 	.word	0x00000005
        /*0174*/ 	.word	0x00000000
        /*0178*/ 	.short	0x0101
        /*017a*/ 	.byte	0x3f
	.zero		1


	//   ....[15]....
        /*017c*/ 	.word	0x00001fd0
        /*0180*/ 	.word	0x00000003
        /*0184*/ 	.word	0x00000000
        /*0188*/ 	.short	0x0101
        /*018a*/ 	.byte	0x3f
	.zero		1


	//   ....[16]....
        /*018c*/ 	.word	0x0000b8e0
        /*0190*/ 	.word	0x00000016
        /*0194*/ 	.word	0x00000020
        /*0198*/ 	.short	0x010a
        /*019a*/ 	.byte	0x3f
	.zero		1


	//   ....[17]....
        /*019c*/ 	.word	0x0000bcc0
        /*01a0*/ 	.word	0x00000004
        /*01a4*/ 	.word	0x00000058
        /*01a8*/ 	.short	0x0101
        /*01aa*/ 	.byte	0x3f
	.zero		1


	//   ....[18]....
        /*01ac*/ 	.word	0x0000c3d0
        /*01b0*/ 	.word	0x00000005
        /*01b4*/ 	.word	0x00000000
        /*01b8*/ 	.short	0x010a
        /*01ba*/ 	.byte	0x3f
	.zero		1


	//   ....[19]....
        /*01bc*/ 	.word	0x0000c450
        /*01c0*/ 	.word	0x00000007
        /*01c4*/ 	.word	0x00000000
        /*01c8*/ 	.short	0x010a
        /*01ca*/ 	.byte	0x3f
	.zero		1


	//   ....[20]....
        /*01cc*/ 	.word	0x0000c4e0
        /*01d0*/ 	.word	0x00000006
        /*01d4*/ 	.word	0x00000000
        /*01d8*/ 	.short	0x010a
        /*01da*/ 	.byte	0x3f
	.zero		1


	//   ....[21]....
        /*01dc*/ 	.word	0x0000c570
        /*01e0*/ 	.word	0x00000003
        /*01e4*/ 	.word	0x00000000
        /*01e8*/ 	.short	0x010a
        /*01ea*/ 	.byte	0x3f
	.zero		1


	//   ....[22]....
        /*01ec*/ 	.word	0x0000c5d0
        /*01f0*/ 	.word	0x00000003
        /*01f4*/ 	.word	0x00000000
        /*01f8*/ 	.short	0x010a
        /*01fa*/ 	.byte	0x3f
	.zero		1


	//   ....[23]....
        /*01fc*/ 	.word	0x0000c620
        /*0200*/ 	.word	0x00000005
        /*0204*/ 	.word	0x00000000
        /*0208*/ 	.short	0x010a
        /*020a*/ 	.byte	0x3f
	.zero		1


	//   ....[24]....
        /*020c*/ 	.word	0x0000c6f0
        /*0210*/ 	.word	0x00000016
        /*0214*/ 	.word	0x00000020
        /*0218*/ 	.short	0x010a
        /*021a*/ 	.byte	0x3f
	.zero		1


	//   ....[25]....
        /*021c*/ 	.word	0x0000c7c0
        /*0220*/ 	.word	0x00000005
        /*0224*/ 	.word	0x00000000
        /*0228*/ 	.short	0x010a
        /*022a*/ 	.byte	0x3f
	.zero		1


	//   ....[26]....
        /*022c*/ 	.word	0x0000c810
        /*0230*/ 	.word	0x00000007
        /*0234*/ 	.word	0x00000000
        /*0238*/ 	.short	0x010a
        /*023a*/ 	.byte	0x3f
	.zero		1


	//   ....[27]....
        /*023c*/ 	.word	0x0000c860
        /*0240*/ 	.word	0x00000006
        /*0244*/ 	.word	0x00000000
        /*0248*/ 	.short	0x010a
        /*024a*/ 	.byte	0x3f
	.zero		1


	//----- nvinfo : EIATTR_NUM_MBARRIERS
	.align		4
.L_35:
        /*024c*/ 	.byte	0x03, 0x38
        /*024e*/ 	.short	0x000a


	//----- nvinfo : EIATTR_EXIT_INSTR_OFFSETS
	.align		4
        /*0250*/ 	.byte	0x04, 0x1c
        /*0252*/ 	.short	(.L_37 - .L_36)


	//   ....[0]....
.L_36:
        /*0254*/ 	.word	0x00000950


	//   ....[1]....
        /*0258*/ 	.word	0x00001170


	//   ....[2]....
        /*025c*/ 	.word	0x0000af10


	//   ....[3]....
        /*0260*/ 	.word	0x0000b470


	//   ....[4]....
        /*0264*/ 	.word	0x0000c5c0


	//----- nvinfo : EIATTR_MAX_THREADS
	.align		4
.L_37:
        /*0268*/ 	.byte	0x04, 0x05
        /*026a*/ 	.short	(.L_39 - .L_38)
.L_38:
        /*026c*/ 	.word	0x00000180
        /*0270*/ 	.word	0x00000001
        /*0274*/ 	.word	0x00000001


	//----- nvinfo : EIATTR_CRS_STACK_SIZE
	.align		4
.L_39:
        /*0278*/ 	.byte	0x04, 0x1e
        /*027a*/ 	.short	(.L_41 - .L_40)
.L_40:
        /*027c*/ 	.word	0x00000000


	//----- nvinfo : EIATTR_CBANK_PARAM_SIZE
	.align		4
.L_41:
        /*0280*/ 	.byte	0x03, 0x19
        /*0282*/ 	.short	0x0470


	//----- nvinfo : EIATTR_PARAM_CBANK
	.align		4
        /*0284*/ 	.byte	0x04, 0x0a
        /*0286*/ 	.short	(.L_43 - .L_42)
	.align		4
.L_42:
        /*0288*/ 	.word	index@(.nv.constant0._ZN7cutlass13device_kernelINS_4gemm6kernel13GemmUniversalIN4cute5tupleIJiiiiEEENS1_10collective13CollectiveMmaINS1_34MainloopSm90TmaGmmaWarpSpecializedILi4ENS5_IJNS4_1CILi2EEENSA_ILi4EEENSA_ILi1EEEEEENS1_35KernelTmaWarpSpecializedCooperativeEEENS5_IJNSA_ILi256EEENSA_ILi128EEENSA_ILi64EEEEEENS_10bfloat16_tENS5_IJlSD_lEEESL_SM_NS4_8TiledMMAINS4_8MMA_AtomIJNS4_4SM904GMMA28MMA_64x128x16_F32BF16BF16_SSILNSQ_5MajorE0ELSS_0ELNSQ_7ScaleInE1ELST_1EEEEEENS4_6LayoutINS5_IJSB_SD_SD_EEENS5_IJSD_NSA_ILi0EEESY_EEEEENS5_IJNS4_10UnderscoreES11_S11_EEEEENS4_23SM90_TMA_LOAD_MULTICASTENS4_14ComposedLayoutINS4_7SwizzleILi3ELi4ELi3EEENS4_18smem_ptr_flag_bitsILi16EEENSW_INS5_IJNSA_ILi8EEESJ_EEENS5_IJSJ_SD_EEEEEEEvNS4_8identityES14_S1E_vS1F_EENS_8epilogue10collective6detail29Sm90TmaWarpSpecializedAdapterINS1I_15DefaultEpilogueISL_SM_SM_NS1H_6thread17LinearCombinationISL_Li1EffLNS1M_9ScaleType4KindE0ELNS_15FloatRoundStyleE2ESL_EENS1_15EpilogueDefaultEEEEEvvEEEEvNT_6ParamsE)
        /*028c*/ 	.short	0x0210
        /*028e*/ 	.short	0x0470


	//----- nvinfo : EIATTR_SW_WAR
	.align		4
.L_43:
        /*0290*/ 	.byte	0x04, 0x36
        /*0292*/ 	.short	(.L_45 - .L_44)
.L_44:
        /*0294*/ 	.word	0x00000008
.L_45:


//--------------------- .nv.callgraph             --------------------------
	.section	.nv.callgraph,"",@"SHT_CUDA_CALLGRAPH"
	.align	4
	.sectionentsize	8
	.align		4
        /*0000*/ 	.word	0x00000000
	.align		4
        /*0004*/ 	.word	0xffffffff
	.align		4
        /*0008*/ 	.word	index@(_ZN7cutlass13device_kernelINS_4gemm6kernel13GemmUniversalIN4cute5tupleIJiiiiEEENS1_10collective13CollectiveMmaINS1_34MainloopSm90TmaGmmaWarpSpecializedILi4ENS5_IJNS4_1CILi2EEENSA_ILi4EEENSA_ILi1EEEEEENS1_35KernelTmaWarpSpecializedCooperativeEEENS5_IJNSA_ILi256EEENSA_ILi128EEENSA_ILi64EEEEEENS_10bfloat16_tENS5_IJlSD_lEEESL_SM_NS4_8TiledMMAINS4_8MMA_AtomIJNS4_4SM904GMMA28MMA_64x128x16_F32BF16BF16_SSILNSQ_5MajorE0ELSS_0ELNSQ_7ScaleInE1ELST_1EEEEEENS4_6LayoutINS5_IJSB_SD_SD_EEENS5_IJSD_NSA_ILi0EEESY_EEEEENS5_IJNS4_10UnderscoreES11_S11_EEEEENS4_23SM90_TMA_LOAD_MULTICASTENS4_14ComposedLayoutINS4_7SwizzleILi3ELi4ELi3EEENS4_18smem_ptr_flag_bitsILi16EEENSW_INS5_IJNSA_ILi8EEESJ_EEENS5_IJSJ_SD_EEEEEEEvNS4_8identityES14_S1E_vS1F_EENS_8epilogue10collective6detail29Sm90TmaWarpSpecializedAdapterINS1I_15DefaultEpilogueISL_SM_SM_NS1H_6thread17LinearCombinationISL_Li1EffLNS1M_9ScaleType4KindE0ELNS_15FloatRoundStyleE2ESL_EENS1_15EpilogueDefaultEEEEEvvEEEEvNT_6ParamsE)
	.align		4
        /*000c*/ 	.word	index@(__assertfail)
	.align		4
        /*0010*/ 	.word	0x00000000
	.align		4
        /*0014*/ 	.word	0xfffffffe
	.align		4
        /*0018*/ 	.word	0x00000000
	.align		4
        /*001c*/ 	.word	0xfffffffd
	.align		4
        /*0020*/ 	.word	0x00000000
	.align		4
        /*0024*/ 	.word	0xfffffffc


//--------------------- .nv.constant4             --------------------------
	.section	.nv.constant4,"a",@progbits
	.align	8
	.align		8
.nv.constant4:
        /*0000*/ 	.dword	__assertfail
	.align		8
        /*0008*/ 	.dword	__unnamed_1
	.align		8
        /*0010*/ 	.dword	_ZN40_INTERNAL_6df349a7_4_k_cu_516ad30c_265964cuda3std3__45__cpo5beginE
	.align		8
        /*0018*/ 	.dword	_ZN40_INTERNAL_6df349a7_4_k_cu_516ad30c_265964cuda3std3__45__cpo3endE
	.align		8
        /*0020*/ 	.dword	_ZN40_INTERNAL_6df349a7_4_k_cu_516ad30c_265964cuda3std3__45__cpo6cbeginE
	.align		8
        /*0028*/ 	.dword	_ZN40_INTERNAL_6df349a7_4_k_cu_516ad30c_265964cuda3std3__45__cpo4cendE
	.align		8
        /*0030*/ 	.dword	_ZN40_INTERNAL_6df349a7_4_k_cu_516ad30c_265964cuda3std3__442_GLOBAL__N__6df349a7_4_k_cu_516ad30c_265966ignoreE
	.align		8
        /*0038*/ 	.dword	_ZN40_INTERNAL_6df349a7_4_k_cu_516ad30c_265964cuda3std3__419piecewise_constructE
	.align		8
        /*0040*/ 	.dword	_ZN40_INTERNAL_6df349a7_4_k_cu_516ad30c_265964cuda3std3__48in_placeE
	.align		8
        /*0048*/ 	.dword	_ZN40_INTERNAL_6df349a7_4_k_cu_516ad30c_265964cuda3std6ranges3__45__cpo4swapE
	.align		8
        /*0050*/ 	.dword	_ZN40_INTERNAL_6df349a7_4_k_cu_516ad30c_265964cuda3std6ranges3__45__cpo9iter_moveE
	.align		8
        /*0058*/ 	.dword	_ZN40_INTERNAL_6df349a7_4_k_cu_516ad30c_265964cute7productE
	.align		8
        /*0060*/ 	.dword	_ZN40_INTERNAL_6df349a7_4_k_cu_516ad30c_265964cute1_E
	.align		8
        /*0068*/ 	.dword	$str$22
	.align		8
        /*0070*/ 	.dword	$str$23


//--------------------- .text._ZN7cutlass13device_kernelINS_4gemm6kernel13GemmUniversalIN4cute5tupleIJiiiiEEENS1_10collective13CollectiveMmaINS1_34MainloopSm90TmaGmmaWarpSpecializedILi4ENS5_IJNS4_1CILi2EEENSA_ILi4EEENSA_ILi1EEEEEENS1_35KernelTmaWarpSpecializedCooperativeEEENS5_IJNSA_ILi256EEENSA_ILi128EEENSA_ILi64EEEEEENS_10bfloat16_tENS5_IJlSD_lEEESL_SM_NS4_8TiledMMAINS4_8MMA_AtomIJNS4_4SM904GMMA28MMA_64x128x16_F32BF16BF16_SSILNSQ_5MajorE0ELSS_0ELNSQ_7ScaleInE1ELST_1EEEEEENS4_6LayoutINS5_IJSB_SD_SD_EEENS5_IJSD_NSA_ILi0EEESY_EEEEENS5_IJNS4_10UnderscoreES11_S11_EEEEENS4_23SM90_TMA_LOAD_MULTICASTENS4_14ComposedLayoutINS4_7SwizzleILi3ELi4ELi3EEENS4_18smem_ptr_flag_bitsILi16EEENSW_INS5_IJNSA_ILi8EEESJ_EEENS5_IJSJ_SD_EEEEEEEvNS4_8identityES14_S1E_vS1F_EENS_8epilogue10collective6detail29Sm90TmaWarpSpecializedAdapterINS1I_15DefaultEpilogueISL_SM_SM_NS1H_6thread17LinearCombinationISL_Li1EffLNS1M_9ScaleType4KindE0ELNS_15FloatRoundStyleE2ESL_EENS1_15EpilogueDefaultEEEEEvvEEEEvNT_6ParamsE --------------------------
	.section	.text._ZN7cutlass13device_kernelINS_4gemm6kernel13GemmUniversalIN4cute5tupleIJiiiiEEENS1_10collective13CollectiveMmaINS1_34MainloopSm90TmaGmmaWarpSpecializedILi4ENS5_IJNS4_1CILi2EEENSA_ILi4EEENSA_ILi1EEEEEENS1_35KernelTmaWarpSpecializedCooperativeEEENS5_IJNSA_ILi256EEENSA_ILi128EEENSA_ILi64EEEEEENS_10bfloat16_tENS5_IJlSD_lEEESL_SM_NS4_8TiledMMAINS4_8MMA_AtomIJNS4_4SM904GMMA28MMA_64x128x16_F32BF16BF16_SSILNSQ_5MajorE0ELSS_0ELNSQ_7ScaleInE1ELST_1EEEEEENS4_6LayoutINS5_IJSB_SD_SD_EEENS5_IJSD_NSA_ILi0EEESY_EEEEENS5_IJNS4_10UnderscoreES11_S11_EEEEENS4_23SM90_TMA_LOAD_MULTICASTENS4_14ComposedLayoutINS4_7SwizzleILi3ELi4ELi3EEENS4_18smem_ptr_flag_bitsILi16EEENSW_INS5_IJNSA_ILi8EEESJ_EEENS5_IJSJ_SD_EEEEEEEvNS4_8identityES14_S1E_vS1F_EENS_8epilogue10collective6detail29Sm90TmaWarpSpecializedAdapterINS1I_15DefaultEpilogueISL_SM_SM_NS1H_6thread17LinearCombinationISL_Li1EffLNS1M_9ScaleType4KindE0ELNS_15FloatRoundStyleE2ESL_EENS1_15EpilogueDefaultEEEEEvvEEEEvNT_6ParamsE,"ax",@progbits
	.align	128
.text._ZN7cutlass13device_kernelINS_4gemm6kernel13GemmUniversalIN4cute5tupleIJiiiiEEENS1_10collective13CollectiveMmaINS1_34MainloopSm90TmaGmmaWarpSpecializedILi4ENS5_IJNS4_1CILi2EEENSA_ILi4EEENSA_ILi1EEEEEENS1_35KernelTmaWarpSpecializedCooperativeEEENS5_IJNSA_ILi256EEENSA_ILi128EEENSA_ILi64EEEEEENS_10bfloat16_tENS5_IJlSD_lEEESL_SM_NS4_8TiledMMAINS4_8MMA_AtomIJNS4_4SM904GMMA28MMA_64x128x16_F32BF16BF16_SSILNSQ_5MajorE0ELSS_0ELNSQ_7ScaleInE1ELST_1EEEEEENS4_6LayoutINS5_IJSB_SD_SD_EEENS5_IJSD_NSA_ILi0EEESY_EEEEENS5_IJNS4_10UnderscoreES11_S11_EEEEENS4_23SM90_TMA_LOAD_MULTICASTENS4_14ComposedLayoutINS4_7SwizzleILi3ELi4ELi3EEENS4_18smem_ptr_flag_bitsILi16EEENSW_INS5_IJNSA_ILi8EEESJ_EEENS5_IJSJ_SD_EEEEEEEvNS4_8identityES14_S1E_vS1F_EENS_8epilogue10collective6detail29Sm90TmaWarpSpecializedAdapterINS1I_15DefaultEpilogueISL_SM_SM_NS1H_6thread17LinearCombinationISL_Li1EffLNS1M_9ScaleType4KindE0ELNS_15FloatRoundStyleE2ESL_EENS1_15EpilogueDefaultEEEEEvvEEEEvNT_6ParamsE:
        .type           _ZN7cutlass13device_kernelINS_4gemm6kernel13GemmUniversalIN4cute5tupleIJiiiiEEENS1_10collective13CollectiveMmaINS1_34MainloopSm90TmaGmmaWarpSpecializedILi4ENS5_IJNS4_1CILi2EEENSA_ILi4EEENSA_ILi1EEEEEENS1_35KernelTmaWarpSpecializedCooperativeEEENS5_IJNSA_ILi256EEENSA_ILi128EEENSA_ILi64EEEEEENS_10bfloat16_tENS5_IJlSD_lEEESL_SM_NS4_8TiledMMAINS4_8MMA_AtomIJNS4_4SM904GMMA28MMA_64x128x16_F32BF16BF16_SSILNSQ_5MajorE0ELSS_0ELNSQ_7ScaleInE1ELST_1EEEEEENS4_6LayoutINS5_IJSB_SD_SD_EEENS5_IJSD_NSA_ILi0EEESY_EEEEENS5_IJNS4_10UnderscoreES11_S11_EEEEENS4_23SM90_TMA_LOAD_MULTICASTENS4_14ComposedLayoutINS4_7SwizzleILi3ELi4ELi3EEENS4_18smem_ptr_flag_bitsILi16EEENSW_INS5_IJNSA_ILi8EEESJ_EEENS5_IJSJ_SD_EEEEEEEvNS4_8identityES14_S1E_vS1F_EENS_8epilogue10collective6detail29Sm90TmaWarpSpecializedAdapterINS1I_15DefaultEpilogueISL_SM_SM_NS1H_6thread17LinearCombinationISL_Li1EffLNS1M_9ScaleType4KindE0ELNS_15FloatRoundStyleE2ESL_EENS1_15EpilogueDefaultEEEEEvvEEEEvNT_6ParamsE,@function
        .size           _ZN7cutlass13device_kernelINS_4gemm6kernel13GemmUniversalIN4cute5tupleIJiiiiEEENS1_10collective13CollectiveMmaINS1_34MainloopSm90TmaGmmaWarpSpecializedILi4ENS5_IJNS4_1CILi2EEENSA_ILi4EEENSA_ILi1EEEEEENS1_35KernelTmaWarpSpecializedCooperativeEEENS5_IJNSA_ILi256EEENSA_ILi128EEENSA_ILi64EEEEEENS_10bfloat16_tENS5_IJlSD_lEEESL_SM_NS4_8TiledMMAINS4_8MMA_AtomIJNS4_4SM904GMMA28MMA_64x128x16_F32BF16BF16_SSILNSQ_5MajorE0ELSS_0ELNSQ_7ScaleInE1ELST_1EEEEEENS4_6LayoutINS5_IJSB_SD_SD_EEENS5_IJSD_NSA_ILi0EEESY_EEEEENS5_IJNS4_10UnderscoreES11_S11_EEEEENS4_23SM90_TMA_LOAD_MULTICASTENS4_14ComposedLayoutINS4_7SwizzleILi3ELi4ELi3EEENS4_18smem_ptr_flag_bitsILi16EEENSW_INS5_IJNSA_ILi8EEESJ_EEENS5_IJSJ_SD_EEEEEEEvNS4_8identityES14_S1E_vS1F_EENS_8epilogue10collective6detail29Sm90TmaWarpSpecializedAdapterINS1I_15DefaultEpilogueISL_SM_SM_NS1H_6thread17LinearCombinationISL_Li1EffLNS1M_9ScaleType4KindE0ELNS_15FloatRoundStyleE2ESL_EENS1_15EpilogueDefaultEEEEEvvEEEEvNT_6ParamsE,(.L_x_323 - _ZN7cutlass13device_kernelINS_4gemm6kernel13GemmUniversalIN4cute5tupleIJiiiiEEENS1_10collective13CollectiveMmaINS1_34MainloopSm90TmaGmmaWarpSpecializedILi4ENS5_IJNS4_1CILi2EEENSA_ILi4EEENSA_ILi1EEEEEENS1_35KernelTmaWarpSpecializedCooperativeEEENS5_IJNSA_ILi256EEENSA_ILi128EEENSA_ILi64EEEEEENS_10bfloat16_tENS5_IJlSD_lEEESL_SM_NS4_8TiledMMAINS4_8MMA_AtomIJNS4_4SM904GMMA28MMA_64x128x16_F32BF16BF16_SSILNSQ_5MajorE0ELSS_0ELNSQ_7ScaleInE1ELST_1EEEEEENS4_6LayoutINS5_IJSB_SD_SD_EEENS5_IJSD_NSA_ILi0EEESY_EEEEENS5_IJNS4_10UnderscoreES11_S11_EEEEENS4_23SM90_TMA_LOAD_MULTICASTENS4_14ComposedLayoutINS4_7SwizzleILi3ELi4ELi3EEENS4_18smem_ptr_flag_bitsILi16EEENSW_INS5_IJNSA_ILi8EEESJ_EEENS5_IJSJ_SD_EEEEEEEvNS4_8identityES14_S1E_vS1F_EENS_8epilogue10collective6detail29Sm90TmaWarpSpecializedAdapterINS1I_15DefaultEpilogueISL_SM_SM_NS1H_6thread17LinearCombinationISL_Li1EffLNS1M_9ScaleType4KindE0ELNS_15FloatRoundStyleE2ESL_EENS1_15EpilogueDefaultEEEEEvvEEEEvNT_6ParamsE)
        .other          _ZN7cutlass13device_kernelINS_4gemm6kernel13GemmUniversalIN4cute5tupleIJiiiiEEENS1_10collective13CollectiveMmaINS1_34MainloopSm90TmaGmmaWarpSpecializedILi4ENS5_IJNS4_1CILi2EEENSA_ILi4EEENSA_ILi1EEEEEENS1_35KernelTmaWarpSpecializedCooperativeEEENS5_IJNSA_ILi256EEENSA_ILi128EEENSA_ILi64EEEEEENS_10bfloat16_tENS5_IJlSD_lEEESL_SM_NS4_8TiledMMAINS4_8MMA_AtomIJNS4_4SM904GMMA28MMA_64x128x16_F32BF16BF16_SSILNSQ_5MajorE0ELSS_0ELNSQ_7ScaleInE1ELST_1EEEEEENS4_6LayoutINS5_IJSB_SD_SD_EEENS5_IJSD_NSA_ILi0EEESY_EEEEENS5_IJNS4_10UnderscoreES11_S11_EEEEENS4_23SM90_TMA_LOAD_MULTICASTENS4_14ComposedLayoutINS4_7SwizzleILi3ELi4ELi3EEENS4_18smem_ptr_flag_bitsILi16EEENSW_INS5_IJNSA_ILi8EEESJ_EEENS5_IJSJ_SD_EEEEEEEvNS4_8identityES14_S1E_vS1F_EENS_8epilogue10collective6detail29Sm90TmaWarpSpecializedAdapterINS1I_15DefaultEpilogueISL_SM_SM_NS1H_6thread17LinearCombinationISL_Li1EffLNS1M_9ScaleType4KindE0ELNS_15FloatRoundStyleE2ESL_EENS1_15EpilogueDefaultEEEEEvvEEEEvNT_6ParamsE,@"STO_CUDA_ENTRY STV_DEFAULT"
_ZN7cutlass13device_kernelINS_4gemm6kernel13GemmUniversalIN4cute5tupleIJiiiiEEENS1_10collective13CollectiveMmaINS1_34MainloopSm90TmaGmmaWarpSpecializedILi4ENS5_IJNS4_1CILi2EEENSA_ILi4EEENSA_ILi1EEEEEENS1_35KernelTmaWarpSpecializedCooperativeEEENS5_IJNSA_ILi256EEENSA_ILi128EEENSA_ILi64EEEEEENS_10bfloat16_tENS5_IJlSD_lEEESL_SM_NS4_8TiledMMAINS4_8MMA_AtomIJNS4_4SM904GMMA28MMA_64x128x16_F32BF16BF16_SSILNSQ_5MajorE0ELSS_0ELNSQ_7ScaleInE1ELST_1EEEEEENS4_6LayoutINS5_IJSB_SD_SD_EEENS5_IJSD_NSA_ILi0EEESY_EEEEENS5_IJNS4_10UnderscoreES11_S11_EEEEENS4_23SM90_TMA_LOAD_MULTICASTENS4_14ComposedLayoutINS4_7SwizzleILi3ELi4ELi3EEENS4_18smem_ptr_flag_bitsILi16EEENSW_INS5_IJNSA_ILi8EEESJ_EEENS5_IJSJ_SD_EEEEEEEvNS4_8identityES14_S1E_vS1F_EENS_8epilogue10collective6detail29Sm90TmaWarpSpecializedAdapterINS1I_15DefaultEpilogueISL_SM_SM_NS1H_6thread17LinearCombinationISL_Li1EffLNS1M_9ScaleType4KindE0ELNS_15FloatRoundStyleE2ESL_EENS1_15EpilogueDefaultEEEEEvvEEEEvNT_6ParamsE:
[----:B------:R-:W0:Y:S01]  /*0000*/  LDC R1, c[0x0][0x28] ;  /* 0x00000a00ff017b82 */ /* 0x000e220000000800 */
[----:B------:R-:W1:Y:S01]  /*0010*/  S2R R18, SR_TID.X ;  /* 0x0000000000127919 */ /* 0x000e620000002100 */
[----:B------:R-:W-:Y:S01]  /*0020*/  ELECT P0, URZ, PT ;  /* 0x00000000003f782f */ /* 0x000fe20003800000 */
[----:B------:R-:W-:Y:S01]  /*0030*/  BSSY B0, `(.L_x_0) ;  /* 0x000000f000007945 */ /* 0x000fe20003800000 */
[--C-:B-1----:R-:W-:Y:S02]  /*0040*/  SHF.R.U32.HI R0, RZ, 0x5, R18.reuse ;  /* 0x00000005ff007819 */ /* 0x102fe40000011612 */
[----:B------:R-:W-:-:S03]  /*0050*/  SHF.R.U32.HI R3, RZ, 0x7, R18 ;  /* 0x00000007ff037819 */ /* 0x000fc60000011612 */
[----:B------:R-:W1:Y:S04]  /*0060*/  SHFL.IDX PT, R2, R0, RZ, 0x1f ;  /* 0x00001fff00027589 */ /* 0x000e6800000e0000 */
[----:B------:R2:W3:Y:S01]  /*0070*/  SHFL.IDX PT, R5, R3, RZ, 0x1f ;  /* 0x00001fff03057589 */ /* 0x0004e200000e0000 */
[----:B-1----:R-:W-:-:S13]  /*0080*/  ISETP.NE.OR P0, PT, R2, RZ, !P0 ;  /* 0x000000ff0200720c */ /* 0x002fda0004705670 */
[----:B0-23--:R-:W-:Y:S05]  /*0090*/  @P0 BRA `(.L_x_1) ;  /* 0x0000000000200947 */ /* 0x00dfea0003800000 */
[----:B------:R-:W-:Y:S02]  /*00a0*/  ULDC.64 UR4, c[0x0][0x198] ;  /* 0x0000660000047ab9 */ /* 0x000fe40000000a00 */
[----:B------:R-:W-:Y:S02]  /*00b0*/  UIADD3 UR6, UP0, UR4, 0xf0, URZ ;  /* 0x000000f004067890 */ /* 0x000fe4000ff1e03f */
[----:B------:R-:W-:Y:S02]  /*00c0*/  UIADD3 UR4, UP1, UR4, 0x1f0, URZ ;  /* 0x000001f004047890 */ /* 0x000fe4000ff3e03f */
[----:B------:R-:W-:Y:S02]  /*00d0*/  UIADD3.X UR7, URZ, UR5, URZ, UP0, !UPT ;  /* 0x000000053f077290 */ /* 0x000fe400087fe43f */
[----:B------:R-:W-:-:S07]  /*00e0*/  UIADD3.X UR5, URZ, UR5, URZ, UP1, !UPT ;  /* 0x000000053f057290 */ /* 0x000fce0008ffe43f */
[----:B------:R0:W-:Y:S02]  /*00f0*/  UTMACCTL.PF [UR6] ;  /* 0x00000000060079b9 */ /* 0x0001e40008040000 */
[----:B------:R0:W-:Y:S02]  /*0100*/  UTMACCTL.PF [UR4] ;  /* 0x00000000040079b9 */ /* 0x0001e40008040000 */
[----:B0-----:R-:W-:Y:S01]  /*0110*/  NOP ;  /* 0x0000000000007918 */ /* 0x001fe20000000000 */
.L_x_1:
[----:B------:R-:W-:Y:S05]  /*0120*/  BSYNC B0 ;  /* 0x0000000000007941 */ /* 0x000fea0003800000 */
.L_x_0:
[----:B------:R-:W0:Y:S02]  /*0130*/  SHFL.IDX PT, R3, R0, RZ, 0x1f ;  /* 0x00001fff00037589 */ /* 0x000e2400000e0000 */
[----:B0-----:R-:W-:-:S13]  /*0140*/  ISETP.NE.AND P0, PT, R3, RZ, PT ;  /* 0x000000ff0300720c */ /* 0x001fda0003f05270 */
[----:B------:R-:W-:Y:S05]  /*0150*/  @P0 BRA `(.L_x_2) ;  /* 0x0000000000580947 */ /* 0x000fea0003800000 */
[----:B------:R-:W0:Y:S01]  /*0160*/  S2UR UR8, SR_CgaCtaId ;  /* 0x00000000000879c3 */ /* 0x000e220000008800 */
[----:B------:R-:W-:Y:S01]  /*0170*/  UMOV UR4, 0x400 ;  /* 0x0000040000047882 */ /* 0x000fe20000000000 */
[----:B------:R-:W-:Y:S01]  /*0180*/  UMOV UR5, 0x1 ;  /* 0x0000000100057882 */ /* 0x000fe20000000000 */
[----:B------:R-:W-:Y:S01]  /*0190*/  UMOV UR6, 0xa ;  /* 0x0000000a00067882 */ /* 0x000fe20000000000 */
[----:B------:R-:W-:Y:S01]  /*01a0*/  ELECT P0, URZ, PT ;  /* 0x00000000003f782f */ /* 0x000fe20003800000 */
[----:B------:R-:W-:-:S04]  /*01b0*/  UIADD3 UR6, -UR6, 0x100000, URZ ;  /* 0x0010000006067890 */ /* 0x000fc8000fffe13f */
[----:B------:R-:W-:Y:S02]  /*01c0*/  USHF.L.U32 UR7, UR6, 0xb, URZ ;  /* 0x0000000b06077899 */ /* 0x000fe4000800063f */
[----:B------:R-:W-:Y:S02]  /*01d0*/  USHF.L.U32 UR6, UR6, 0x1, URZ ;  /* 0x0000000106067899 */ /* 0x000fe4000800063f */
[----:B0-----:R-:W-:Y:S02]  /*01e0*/  ULEA UR8, UR8, UR4, 0x18 ;  /* 0x0000000408087291 */ /* 0x001fe4000f8ec03f */
[----:B------:R-:W-:-:S04]  /*01f0*/  UIADD3 UR4, -UR5, 0x100000, URZ ;  /* 0x0010000005047890 */ /* 0x000fc8000fffe13f */
[----:B------:R-:W-:Y:S02]  /*0200*/  USHF.L.U32 UR5, UR4, 0xb, URZ ;  /* 0x0000000b04057899 */ /* 0x000fe4000800063f */
[----:B------:R-:W-:Y:S01]  /*0210*/  USHF.L.U32 UR4, UR4, 0x1, URZ ;  /* 0x0000000104047899 */ /* 0x000fe2000800063f */
[----:B------:R-:W0:Y:S11]  /*0220*/  FENCE.VIEW.ASYNC.S ;  /* 0x00000000000073c6 */ /* 0x000e360000000000 */
[----:B0-----:R0:W1:Y:S01]  /*0230*/  SYNCS.EXCH.64 URZ, [UR8], UR4 ;  /* 0x00000004083f75b2 */ /* 0x0010620008000100 */
[----:B------:R0:W2:Y:S01]  /*0240*/  SYNCS.EXCH.64 URZ, [UR8+0x20], UR6 ;  /* 0x00002006083f75b2 */ /* 0x0000a20008000100 */
[----:B------:R0:W3:Y:S01]  /*0250*/  SYNCS.EXCH.64 URZ, [UR8+0x8], UR4 ;  /* 0x00000804083f75b2 */ /* 0x0000e20008000100 */
[----:B------:R0:W4:Y:S01]  /*0260*/  SYNCS.EXCH.64 URZ, [UR8+0x28], UR6 ;  /* 0x00002806083f75b2 */ /* 0x0001220008000100 */
[----:B------:R0:W0:Y:S01]  /*0270*/  SYNCS.EXCH.64 URZ, [UR8+0x10], UR4 ;  /* 0x00001004083f75b2 */ /* 0x0000220008000100 */
[----:B------:R0:W0:Y:S01]  /*0280*/  SYNCS.EXCH.64 URZ, [UR8+0x30], UR6 ;  /* 0x00003006083f75b2 */ /* 0x0000220008000100 */
[----:B------:R0:W0:Y:S01]  /*0290*/  SYNCS.EXCH.64 URZ, [UR8+0x18], UR4 ;  /* 0x00001804083f75b2 */ /* 0x0000220008000100 */
[----:B------:R0:W0:Y:S01]  /*02a0*/  SYNCS.EXCH.64 URZ, [UR8+0x38], UR6 ;  /* 0x00003806083f75b2 */ /* 0x0000220008000100 */
[----:B------:R-:W-:Y:S01]  /*02b0*/  NOP ;  /* 0x0000000000007918 */ /* 0x000fe20000000000 */
.L_x_2:
[----:B------:R-:W-:Y:S01]  /*02c0*/  SHF.R.S32.HI R7, RZ, 0x1f, R18 ;  /* 0x0000001fff077819 */ /* 0x000fe20000011412 */
[----:B------:R-:W5:Y:S01]  /*02d0*/  SHFL.IDX PT, R0, R0, RZ, 0x1f ;  /* 0x00001fff00007589 */ /* 0x000f6200000e0000 */
[----:B0-----:R-:W0:Y:S01]  /*02e0*/  S2UR UR8, SR_CTAID.X ;  /* 0x00000000000879c3 */ /* 0x001e220000002500 */
[----:B------:R-:W-:Y:S02]  /*02f0*/  ELECT P0, URZ, PT ;  /* 0x00000000003f782f */ /* 0x000fe40003800000 */
[----:B------:R-:W-:Y:S01]  /*0300*/  LEA.HI R7, R7, R18, RZ, 0x7 ;  /* 0x0000001207077211 */ /* 0x000fe200078f38ff */
[----:B------:R-:W1:Y:S01]  /*0310*/  S2R R4, SR_CTAID.Y ;  /* 0x0000000000047919 */ /* 0x000e620000002600 */
[----:B------:R-:W-:Y:S01]  /*0320*/  SHF.R.S32.HI R8, RZ, 0x1f, R3 ;  /* 0x0000001fff087819 */ /* 0x000fe20000011403 */
[----:B------:R-:W-:Y:S01]  /*0330*/  ULDC UR4, c[0x0][0x150] ;  /* 0x0000540000047ab9 */ /* 0x000fe20000000800 */
[----:B------:R-:W-:Y:S01]  /*0340*/  LOP3.LUT R7, R7, 0xffffff80, RZ, 0xc0, !PT ;  /* 0xffffff8007077812 */ /* 0x000fe200078ec0ff */
[----:B------:R-:W-:Y:S01]  /*0350*/  NOP ;  /* 0x0000000000007918 */ /* 0x000fe20000000000 */
[----:B------:R-:W-:Y:S01]  /*0360*/  LEA.HI R8, R8, R3, RZ, 0x2 ;  /* 0x0000000308087211 */ /* 0x000fe200078f10ff */
[----:B------:R-:W2:Y:S01]  /*0370*/  LDC R10, c[0x0][0x144] ;  /* 0x00005100ff0a7b82 */ /* 0x000ea20000000800 */
[----:B------:R-:W-:Y:S01]  /*0380*/  NOP ;  /* 0x0000000000007918 */ /* 0x000fe20000000000 */
[----:B------:R-:W-:Y:S01]  /*0390*/  IMAD.IADD R6, R18, 0x1, -R7 ;  /* 0x0000000112067824 */ /* 0x000fe200078e0a07 */
[----:B------:R-:W-:Y:S01]  /*03a0*/  LOP3.LUT R8, R8, 0x3ffffffc, RZ, 0xc0, !PT ;  /* 0x3ffffffc08087812 */ /* 0x000fe200078ec0ff */
[----:B------:R-:W-:Y:S01]  /*03b0*/  IMAD.MOV.U32 R22, RZ, RZ, 0x1 ;  /* 0x00000001ff167424 */ /* 0x000fe200078e00ff */
[----:B------:R-:W-:-:S02]  /*03c0*/  ISETP.NE.AND P3, PT, R5, RZ, PT ;  /* 0x000000ff0500720c */ /* 0x000fc40003f65270 */
[----:B------:R-:W-:Y:S01]  /*03d0*/  SHF.R.S32.HI R7, RZ, 0x1f, R6 ;  /* 0x0000001fff077819 */ /* 0x000fe20000011406 */
[----:B------:R-:W-:Y:S01]  /*03e0*/  IMAD.IADD R8, R3, 0x1, -R8 ;  /* 0x0000000103087824 */ /* 0x000fe200078e0a08 */
[----:B------:R-:W3:Y:S02]  /*03f0*/  LDC R13, c[0x0][0x140] ;  /* 0x00005000ff0d7b82 */ /* 0x000ee40000000800 */
[----:B------:R-:W-:Y:S02]  /*0400*/  LEA.HI R7, R7, R6, RZ, 0x3 ;  /* 0x0000000607077211 */ /* 0x000fe400078f18ff */
[----:B-----5:R-:W-:Y:S02]  /*0410*/  ISETP.NE.OR P0, PT, R0, RZ, !P0 ;  /* 0x000000ff0000720c */ /* 0x020fe40004705670 */
[--C-:B------:R-:W-:Y:S02]  /*0420*/  SHF.R.S32.HI R0, RZ, 0x3, R7.reuse ;  /* 0x00000003ff007819 */ /* 0x100fe40000011407 */
[----:B------:R-:W-:-:S02]  /*0430*/  SHF.R.S32.HI R7, RZ, 0x1f, R7 ;  /* 0x0000001fff077819 */ /* 0x000fc40000011407 */
[----:B0-----:R-:W-:Y:S02]  /*0440*/  I2FP.F32.U32 R9, UR8 ;  /* 0x0000000800097c45 */ /* 0x001fe40008201000 */
[----:B------:R-:W-:-:S03]  /*0450*/  LEA.HI R7, R7, R0, RZ, 0x2 ;  /* 0x0000000007077211 */ /* 0x000fc600078f10ff */
[----:B------:R-:W-:Y:S01]  /*0460*/  FMUL R9, R9, UR4 ;  /* 0x0000000409097c20 */ /* 0x000fe20008400000 */
[----:B------:R-:W-:Y:S01]  /*0470*/  LOP3.LUT R7, R7, 0xfffffffc, RZ, 0xc0, !PT ;  /* 0xfffffffc07077812 */ /* 0x000fe200078ec0ff */
[----:B------:R-:W-:Y:S01]  /*0480*/  VOTEU.ALL UP0, P0 ;  /* 0x00000000003f7886 */ /* 0x000fe20000000000 */
[----:B-1----:R-:W-:Y:S01]  /*0490*/  I2FP.F32.U32 R3, R4 ;  /* 0x0000000400037245 */ /* 0x002fe20000201000 */
[----:B------:R-:W-:Y:S01]  /*04a0*/  ULDC UR4, c[0x0][0x154] ;  /* 0x0000550000047ab9 */ /* 0x000fe20000000800 */
[----:B------:R-:W-:Y:S01]  /*04b0*/  VOTEU.ALL UP1, P0 ;  /* 0x00000000003f7886 */ /* 0x000fe20000020000 */
[----:B------:R-:W0:Y:S01]  /*04c0*/  F2I.U32.TRUNC.NTZ R9, R9 ;  /* 0x0000000900097305 */ /* 0x000e22000020f000 */
[----:B------:R-:W-:Y:S01]  /*04d0*/  IMAD.IADD R7, R0, 0x1, -R7 ;  /* 0x0000000100077824 */ /* 0x000fe200078e0a07 */
[----:B------:R-:W1:Y:S01]  /*04e0*/  @!UP0 S2UR UR7, SR_CgaCtaId ;  /* 0x00000000000789c3 */ /* 0x000e620000008800 */
[----:B------:R-:W-:Y:S01]  /*04f0*/  FMUL R12, R3, UR4 ;  /* 0x00000004030c7c20 */ /* 0x000fe20008400000 */
[----:B------:R-:W-:Y:S01]  /*0500*/  UMOV UR4, 0x20 ;  /* 0x0000002000047882 */ /* 0x000fe20000000000 */
[----:B------:R-:W-:Y:S01]  /*0510*/  IMAD R8, R8, 0x4, R7 ;  /* 0x0000000408087824 */ /* 0x000fe200078e0207 */
[----:B------:R-:W-:Y:S01]  /*0520*/  @!UP0 UMOV UR6, 0x400 ;  /* 0x0000040000068882 */ /* 0x000fe20000000000 */
[----:B------:R-:W-:-:S04]  /*0530*/  @!UP0 UIADD3 UR4, -UR4, 0x100000, URZ ;  /* 0x0010000004048890 */ /* 0x000fc8000fffe13f */
[----:B------:R-:W-:Y:S02]  /*0540*/  @!UP0 USHF.L.U32 UR5, UR4, 0xb, URZ ;  /* 0x0000000b04058899 */ /* 0x000fe4000800063f */
[----:B------:R-:W-:Y:S01]  /*0550*/  @!UP0 USHF.L.U32 UR4, UR4, 0x1, URZ ;  /* 0x0000000104048899 */ /* 0x000fe2000800063f */
[----:B---3--:R-:W-:Y:S01]  /*0560*/  ISETP.EQ.U32.AND P2, PT, R13, 0x1, PT ;  /* 0x000000010d00780c */ /* 0x008fe20003f42070 */
[----:B------:R-:W3:Y:S01]  /*0570*/  F2I.U32.TRUNC.NTZ R12, R12 ;  /* 0x0000000c000c7305 */ /* 0x000ee2000020f000 */
[----:B------:R-:W-:Y:S01]  /*0580*/  LEA.HI R0, R8, R8, RZ, 0x1 ;  /* 0x0000000808007211 */ /* 0x000fe200078f08ff */
[----:B------:R-:W5:Y:S03]  /*0590*/  LDC R7, c[0x0][0x148] ;  /* 0x00005200ff077b82 */ /* 0x000f660000000800 */
[----:B------:R-:W-:Y:S01]  /*05a0*/  LOP3.LUT R11, R0, 0xfffffffe, RZ, 0xc0, !PT ;  /* 0xfffffffe000b7812 */ /* 0x000fe200078ec0ff */
[----:B0-----:R-:W-:Y:S01]  /*05b0*/  IMAD.MOV R15, RZ, RZ, -R9 ;  /* 0x000000ffff0f7224 */ /* 0x001fe200078e0a09 */
[----:B------:R-:W-:-:S03]  /*05c0*/  SHF.R.S32.HI R9, RZ, 0x1f, R2 ;  /* 0x0000001fff097819 */ /* 0x000fc60000011402 */
[----:B--2---:R-:W-:Y:S01]  /*05d0*/  IMAD R3, R10, R15, UR8 ;  /* 0x000000080a037e24 */ /* 0x004fe2000f8e020f */
[----:B------:R-:W-:Y:S01]  /*05e0*/  LEA.HI R9, R9, R2, RZ, 0x2 ;  /* 0x0000000209097211 */ /* 0x000fe200078f10ff */
[C---:B------:R-:W-:Y:S02]  /*05f0*/  IMAD.IADD R0, R8.reuse, 0x1, -R11 ;  /* 0x0000000108007824 */ /* 0x040fe400078e0a0b */
[----:B------:R-:W-:Y:S01]  /*0600*/  IMAD.SHL.U32 R11, R8, 0x4, RZ ;  /* 0x00000004080b7824 */ /* 0x000fe200078e00ff */
[----:B------:R-:W-:Y:S01]  /*0610*/  LOP3.LUT R9, R9, 0xfffffffc, RZ, 0xc0, !PT ;  /* 0xfffffffc09097812 */ /* 0x000fe200078ec0ff */
[----:B---3--:R-:W-:Y:S01]  /*0620*/  IMAD.MOV R21, RZ, RZ, -R12 ;  /* 0x000000ffff157224 */ /* 0x008fe200078e0a0c */
[----:B------:R-:W-:Y:S01]  /*0630*/  ISETP.NE.AND P4, PT, R0, R3, PT ;  /* 0x000000030000720c */ /* 0x000fe20003f85270 */
[----:B-1----:R-:W-:Y:S01]  /*0640*/  @!UP0 ULEA UR6, UR7, UR6, 0x18 ;  /* 0x0000000607068291 */ /* 0x002fe2000f8ec03f */
[----:B------:R-:W-:Y:S01]  /*0650*/  LOP3.LUT R152, R8, 0xc, R11, 0x78, !PT ;  /* 0x0000000c08987812 */ /* 0x000fe200078e780b */
[----:B------:R-:W-:Y:S01]  /*0660*/  IMAD.IADD R0, R2, 0x1, -R9 ;  /* 0x0000000102007824 */ /* 0x000fe200078e0a09 */
[----:B------:R-:W-:Y:S01]  /*0670*/  VOTEU.ALL UP0, P0 ;  /* 0x00000000003f7886 */ /* 0x000fe20000000000 */
[----:B------:R-:W-:Y:S01]  /*0680*/  LOP3.LUT P0, RZ, R6, 0x7, RZ, 0xc0, !PT ;  /* 0x0000000706ff7812 */ /* 0x000fe2000780c0ff */
[----:B------:R-:W-:-:S02]  /*0690*/  VIADD R6, R5, 0xffffffff ;  /* 0xffffffff05067836 */ /* 0x000fc40000000000 */
[----:B------:R-:W-:Y:S01]  /*06a0*/  ISETP.NE.AND P1, PT, R0, 0x3, PT ;  /* 0x000000030000780c */ /* 0x000fe20003f25270 */
[----:B-----5:R-:W-:Y:S01]  /*06b0*/  IMAD R9, R7, R21, R4 ;  /* 0x0000001507097224 */ /* 0x020fe200078e0204 */
[----:B------:R-:W-:Y:S02]  /*06c0*/  ISETP.LT.U32.AND P0, PT, R152, 0x8, !P0 ;  /* 0x000000089800780c */ /* 0x000fe40004701070 */
[----:B------:R-:W-:Y:S01]  /*06d0*/  ISETP.EQ.OR P1, PT, R0, RZ, !P1 ;  /* 0x000000ff0000720c */ /* 0x000fe20004f22670 */
[----:B------:R-:W0:Y:S02]  /*06e0*/  FENCE.VIEW.ASYNC.S ;  /* 0x00000000000073c6 */ /* 0x000e240000000000 */
[----:B0-----:R0:W1:Y:S01]  /*06f0*/  @!UP0 SYNCS.EXCH.64 URZ, [UR6+0x50], UR4 ;  /* 0x00005004063f85b2 */ /* 0x0010620008000100 */
[----:B------:R-:W-:Y:S02]  /*0700*/  @P4 LEA.HI R2, R152, R152, RZ, 0x1 ;  /* 0x0000009898024211 */ /* 0x000fe400078f08ff */
[----:B------:R-:W-:-:S02]  /*0710*/  ISETP.EQ.AND P1, PT, R5, RZ, P1 ;  /* 0x000000ff0500720c */ /* 0x000fc40000f22270 */
[----:B------:R-:W-:Y:S02]  /*0720*/  @P4 SHF.R.S32.HI R2, RZ, 0x1, R2 ;  /* 0x00000001ff024819 */ /* 0x000fe40000011402 */
[----:B------:R-:W-:Y:S02]  /*0730*/  ISETP.GE.U32.AND P6, PT, R6, 0x2, PT ;  /* 0x000000020600780c */ /* 0x000fe40003fc6070 */
[----:B------:R-:W-:Y:S02]  /*0740*/  @P4 ISETP.NE.AND P5, PT, R2, R9, PT ;  /* 0x000000090200420c */ /* 0x000fe40003fa5270 */
[----:B------:R-:W-:Y:S02]  /*0750*/  SEL R9, RZ, 0x1, !P0 ;  /* 0x00000001ff097807 */ /* 0x000fe40004000000 */
[----:B------:R-:W-:Y:S02]  /*0760*/  @P4 SEL R22, RZ, 0x1, P5 ;  /* 0x00000001ff164807 */ /* 0x000fe40002800000 */
[----:B------:R-:W-:Y:S01]  /*0770*/  SEL R19, RZ, 0x1, !P1 ;  /* 0x00000001ff137807 */ /* 0x000fe20004800000 */
[----:B------:R0:W2:Y:S01]  /*0780*/  @!UP1 SYNCS.EXCH.64 URZ, [UR6+0x58], UR4 ;  /* 0x00005804063f95b2 */ /* 0x0000a20008000100 */
[----:B------:R-:W-:Y:S01]  /*0790*/  LOP3.LUT R22, R22, R9, RZ, 0xc0, !PT ;  /* 0x0000000916167212 */ /* 0x000fe200078ec0ff */
[----:B------:R-:W-:Y:S01]  /*07a0*/  NOP ;  /* 0x0000000000007918 */ /* 0x000fe20000000000 */
[----:B------:R-:W-:Y:S01]  /*07b0*/  SEL R19, R19, 0x2, P6 ;  /* 0x0000000213137807 */ /* 0x000fe20003000000 */
[----:B------:R-:W-:Y:S06]  /*07c0*/  @!P2 BRA `(.L_x_3) ;  /* 0x000000000008a947 */ /* 0x000fec0003800000 */
[----:B-12-4-:R-:W-:Y:S01]  /*07d0*/  UCGABAR_ARV ;  /* 0x00000000000079c7 */ /* 0x016fe20008000000 */
[----:B------:R-:W-:Y:S05]  /*07e0*/  BRA `(.L_x_4) ;  /* 0x0000000000047947 */ /* 0x000fea0003800000 */
.L_x_3:
[----:B-12-4-:R-:W-:Y:S01]  /*07f0*/  NOP ;  /* 0x0000000000007918 */ /* 0x016fe20000000000 */
.L_x_4:
[----:B------:R-:W1:Y:S01]  /*0800*/  LDC R2, c[0x0][0x65c] ;  /* 0x00019700ff027b82 */ /* 0x000e620000000800 */
[----:B------:R-:W-:Y:S02]  /*0810*/  IMAD.U32 R8, RZ, RZ, UR8 ;  /* 0x00000008ff087e24 */ /* 0x000fe4000f8e00ff */
[----:B------:R-:W-:Y:S01]  /*0820*/  IMAD.MOV.U32 R9, RZ, RZ, RZ ;  /* 0x000000ffff097224 */ /* 0x000fe200078e00ff */
[----:B-1----:R-:W-:-:S04]  /*0830*/  ISETP.NE.AND P1, PT, R2, 0x1, PT ;  /* 0x000000010200780c */ /* 0x002fc80003f25270 */
[----:B------:R-:W-:-:S09]  /*0840*/  P2R R5, PR, RZ, 0x2 ;  /* 0x00000002ff057803 */ /* 0x000fd20000000000 */
[----:B------:R-:W1:Y:S01]  /*0850*/  @P1 LDC R17, c[0x0][0x10] ;  /* 0x00000400ff111b82 */ /* 0x000e620000000800 */
[----:B------:R-:W-:Y:S01]  /*0860*/  @P1 IMAD.MOV.U32 R5, RZ, RZ, RZ ;  /* 0x000000ffff051224 */ /* 0x000fe200078e00ff */
[----:B------:R-:W-:-:S06]  /*0870*/  @P1 MOV R13, RZ ;  /* 0x000000ff000d1202 */ /* 0x000fcc0000000f00 */
[----:B------:R-:W2:Y:S01]  /*0880*/  @!P1 LDC R11, c[0x0][0xc] ;  /* 0x00000300ff0b9b82 */ /* 0x000ea20000000800 */
[----:B-1----:R-:W-:-:S04]  /*0890*/  @P1 IMAD.WIDE.U32 R16, R17, UR8, R4 ;  /* 0x0000000811101c25 */ /* 0x002fc8000f8e0004 */
[----:B------:R-:W-:Y:S02]  /*08a0*/  @P1 IMAD.IADD R17, R17, 0x1, R13 ;  /* 0x0000000111111824 */ /* 0x000fe400078e020d */
[----:B--2---:R-:W-:-:S04]  /*08b0*/  @!P1 IMAD.WIDE.U32 R8, R4, R11, R8 ;  /* 0x0000000b04089225 */ /* 0x004fc800078e0008 */
[----:B------:R-:W-:Y:S02]  /*08c0*/  @!P1 IMAD.MOV.U32 R16, RZ, RZ, R8 ;  /* 0x000000ffff109224 */ /* 0x000fe400078e0008 */
[----:B------:R-:W-:Y:S01]  /*08d0*/  @!P1 IMAD.MOV.U32 R17, RZ, RZ, R9 ;  /* 0x000000ffff119224 */ /* 0x000fe200078e0009 */
[----:B------:R-:W-:Y:S06]  /*08e0*/  @!P2 BRA `(.L_x_5) ;  /* 0x00000000000ca947 */ /* 0x000fec0003800000 */
[----:B------:R-:W-:Y:S01]  /*08f0*/  UCGABAR_WAIT ;  /* 0x0000000000007dc7 */ /* 0x000fe20008000000 */
[----:B------:R-:W-:Y:S01]  /*0900*/  CCTL.IVALL ;  /* 0x00000000ff00798f */ /* 0x000fe20002000000 */
[----:B------:R-:W-:Y:S05]  /*0910*/  BRA `(.L_x_6) ;  /* 0x0000000000047947 */ /* 0x000fea0003800000 */
.L_x_5:
[----:B------:R-:W-:Y:S06]  /*0920*/  BAR.SYNC.DEFER_BLOCKING 0x0 ;  /* 0x0000000000007b1d */ /* 0x000fec0000010000 */
.L_x_6:
[----:B------:R-:W-:Y:S05]  /*0930*/  @!P3 BRA `(.L_x_7) ;  /* 0x000000a40078b947 */ /* 0x000fea0003800000 */
[----:B------:R-:W-:-:S13]  /*0940*/  ISETP.GT.U32.AND P0, PT, R6, 0x1, PT ;  /* 0x000000010600780c */ /* 0x000fda0003f04070 */
[----:B0-----:R-:W-:Y:S05]  /*0950*/  @P0 EXIT ;  /* 0x000000000000094d */ /* 0x001fea0003800000 */
[----:B------:R-:W-:Y:S01]  /*0960*/  ULDC.64 UR4, c[0x0][0x650] ;  /* 0x0001940000047ab9 */ /* 0x000fe20000000a00 */
[----:B------:R-:W-:Y:S01]  /*0970*/  PRMT R0, RZ, 0x7610, R0 ;  /* 0x00007610ff007816 */ /* 0x000fe20000000000 */
[----:B------:R-:W-:Y:S01]  /*0980*/  IMAD.MOV.U32 R153, RZ, RZ, -0x1 ;  /* 0xffffffffff997424 */ /* 0x000fe200078e00ff */
[----:B------:R-:W-:Y:S01]  /*0990*/  ISETP.GE.U32.AND P0, PT, R16, UR4, PT ;  /* 0x0000000410007c0c */ /* 0x000fe2000bf06070 */
[----:B------:R-:W-:Y:S02]  /*09a0*/  IMAD.MOV.U32 R154, RZ, RZ, -0x1 ;  /* 0xffffffffff9a7424 */ /* 0x000fe400078e00ff */
[----:B------:R-:W-:Y:S01]  /*09b0*/  IMAD.MOV.U32 R23, RZ, RZ, -0x1 ;  /* 0xffffffffff177424 */ /* 0x000fe200078e00ff */
[----:B------:R-:W-:-:S13]  /*09c0*/  ISETP.GE.U32.AND.EX P0, PT, R17, UR5, PT, P0 ;  /* 0x0000000511007c0c */ /* 0x000fda000bf06100 */
[----:B------:R-:W-:Y:S05]  /*09d0*/  @P0 BRA `(.L_x_8) ;  /* 0x00000004002c0947 */ /* 0x000fea0003800000 */
[----:B------:R-:W0:Y:S01]  /*09e0*/  LDC.64 R24, c[0x0][0x628] ;  /* 0x00018a00ff187b82 */ /* 0x000e220000000a00 */
[----:B------:R-:W-:Y:S02]  /*09f0*/  IMAD.MOV.U32 R8, RZ, RZ, R16 ;  /* 0x000000ffff087224 */ /* 0x000fe400078e0010 */
[----:B------:R-:W-:-:S05]  /*0a00*/  IMAD.MOV.U32 R9, RZ, RZ, R17 ;  /* 0x000000ffff097224 */ /* 0x000fca00078e0011 */
[----:B------:R-:W1:Y:S08]  /*0a10*/  LDC R0, c[0x0][0x630] ;  /* 0x00018c00ff007b82 */ /* 0x000e700000000800 */
[----:B------:R-:W2:Y:S01]  /*0a20*/  LDC.64 R26, c[0x0][0x620] ;  /* 0x00018800ff1a7b82 */ /* 0x000ea20000000a00 */
[----:B0-----:R-:W-:-:S04]  /*0a30*/  ISETP.NE.U32.AND P0, PT, R24, RZ, PT ;  /* 0x000000ff1800720c */ /* 0x001fc80003f05070 */
[----:B------:R-:W-:-:S13]  /*0a40*/  ISETP.NE.AND.EX P0, PT, R25, RZ, PT, P0 ;  /* 0x000000ff1900720c */ /* 0x000fda0003f05300 */
[----:B-12---:R-:W-:Y:S05]  /*0a50*/  @!P0 BRA `(.L_x_9) ;  /* 0x0000000000288947 */ /* 0x006fea0003800000 */
[----:B------:R-:W0:Y:S02]  /*0a60*/  LDC R13, c[0x0][0x634] ;  /* 0x00018d00ff0d7b82 */ /* 0x000e240000000800 */
[----:B0-----:R-:W-:-:S05]  /*0a70*/  IADD3 R13, P0, R16, R13, RZ ;  /* 0x0000000d100d7210 */ /* 0x001fca0007f1e0ff */
[----:B------:R-:W-:-:S04]  /*0a80*/  IMAD.X R15, RZ, RZ, R17, P0 ;  /* 0x000000ffff0f7224 */ /* 0x000fc800000e0611 */
[----:B------:R-:W-:-:S04]  /*0a90*/  IMAD.WIDE.U32 R8, R15, R24, RZ ;  /* 0x000000180f087225 */ /* 0x000fc800078e00ff */
[----:B------:R-:W-:-:S04]  /*0aa0*/  IMAD.WIDE.U32 R10, P0, R13, R25, R8 ;  /* 0x000000190d0a7225 */ /* 0x000fc80007800008 */
[----:B------:R-:W-:-:S04]  /*0ab0*/  IMAD.WIDE.U32 R8, R13, R24, RZ ;  /* 0x000000180d087225 */ /* 0x000fc800078e00ff */
[----:B------:R-:W-:Y:S01]  /*0ac0*/  IMAD.X R13, RZ, RZ, RZ, P0 ;  /* 0x000000ffff0d7224 */ /* 0x000fe200000e06ff */
[----:B------:R-:W-:Y:S01]  /*0ad0*/  IADD3 RZ, P0, R9, R10, RZ ;  /* 0x0000000a09ff7210 */ /* 0x000fe20007f1e0ff */
[----:B------:R-:W-:-:S04]  /*0ae0*/  IMAD.MOV.U32 R12, RZ, RZ, R11 ;  /* 0x000000ffff0c7224 */ /* 0x000fc800078e000b */
[----:B------:R-:W-:-:S08]  /*0af0*/  IMAD.WIDE.U32.X R8, R15, R25, R12, P0 ;  /* 0x000000190f087225 */ /* 0x000fd000000e040c */
.L_x_9:
[----:B------:R-:W0:Y:S01]  /*0b00*/  LDC.64 R24, c[0x0][0x640] ;  /* 0x00019000ff187b82 */ /* 0x000e220000000a00 */
[-CC-:B------:R-:W-:Y:S01]  /*0b10*/  SHF.R.U64 R28, R8, R0.reuse, R9.reuse ;  /* 0x00000000081c7219 */ /* 0x180fe20000001209 */
[----:B------:R-:W-:Y:S01]  /*0b20*/  IMAD R30, R7, R21, R4 ;  /* 0x00000015071e7224 */ /* 0x000fe200078e0204 */
[----:B------:R-:W-:Y:S01]  /*0b30*/  SHF.R.U32.HI R0, RZ, R0, R9 ;  /* 0x00000000ff007219 */ /* 0x000fe20000011609 */
[----:B------:R-:W-:Y:S01]  /*0b40*/  IMAD.MOV.U32 R21, RZ, RZ, 0x1 ;  /* 0x00000001ff157424 */ /* 0x000fe200078e00ff */
[----:B------:R-:W-:-:S03]  /*0b50*/  IADD3 R5, P0, RZ, -R28, RZ ;  /* 0x8000001cff057210 */ /* 0x000fc60007f1e0ff */
[----:B------:R-:W1:Y:S01]  /*0b60*/  LDC R6, c[0x0][0x618] ;  /* 0x00018600ff067b82 */ /* 0x000e620000000800 */
[----:B------:R-:W-:-:S05]  /*0b70*/  IADD3.X R9, RZ, ~R0, RZ, P0, !PT ;  /* 0x80000000ff097210 */ /* 0x000fca00007fe4ff */
[-C--:B------:R-:W-:Y:S02]  /*0b80*/  IMAD R0, R9, R26.reuse, RZ ;  /* 0x0000001a09007224 */ /* 0x080fe400078e02ff */
[----:B------:R-:W2:Y:S01]  /*0b90*/  LDC R11, c[0x0][0x608] ;  /* 0x00018200ff0b7b82 */ /* 0x000ea20000000800 */
[----:B------:R-:W-:-:S04]  /*0ba0*/  IMAD.WIDE.U32 R8, R5, R26, R16 ;  /* 0x0000001a05087225 */ /* 0x000fc800078e0010 */
[----:B------:R-:W-:-:S03]  /*0bb0*/  IMAD R5, R5, R27, R0 ;  /* 0x0000001b05057224 */ /* 0x000fc600078e0200 */
[----:B------:R-:W3:Y:S01]  /*0bc0*/  LDC R12, c[0x0][0x658] ;  /* 0x00019600ff0c7b82 */ /* 0x000ee20000000800 */
[----:B0-----:R-:W-:Y:S01]  /*0bd0*/  ISETP.NE.U32.AND P0, PT, R24, RZ, PT ;  /* 0x000000ff1800720c */ /* 0x001fe20003f05070 */
[----:B------:R-:W-:Y:S02]  /*0be0*/  IMAD.IADD R5, R9, 0x1, R5 ;  /* 0x0000000109057824 */ /* 0x000fe400078e0205 */
[----:B------:R-:W-:Y:S01]  /*0bf0*/  IMAD.MOV.U32 R9, RZ, RZ, -0x1 ;  /* 0xffffffffff097424 */ /* 0x000fe200078e00ff */
[----:B------:R-:W-:-:S03]  /*0c00*/  ISETP.NE.AND.EX P0, PT, R25, RZ, PT, P0 ;  /* 0x000000ff1900720c */ /* 0x000fc60003f05300 */
[----:B------:R-:W0:Y:S01]  /*0c10*/  LDC R15, c[0x0][0x600] ;  /* 0x00018000ff0f7b82 */ /* 0x000e220000000800 */
[-CC-:B-1----:R-:W-:Y:S02]  /*0c20*/  SHF.R.U64 R13, R8, R6.reuse, R5.reuse ;  /* 0x00000006080d7219 */ /* 0x182fe40000001205 */
[----:B------:R-:W-:-:S05]  /*0c30*/  SHF.R.U32.HI R0, RZ, R6, R5 ;  /* 0x00000006ff007219 */ /* 0x000fca0000011605 */
[----:B------:R-:W1:Y:S01]  /*0c40*/  LDC R14, c[0x0][0x648] ;  /* 0x00019200ff0e7b82 */ /* 0x000e620000000800 */
[-CC-:B--2---:R-:W-:Y:S02]  /*0c50*/  SHF.R.U64 R27, R13, R11.reuse, R0.reuse ;  /* 0x0000000b0d1b7219 */ /* 0x184fe40000001200 */
[----:B------:R-:W-:-:S05]  /*0c60*/  SHF.R.U32.HI R5, RZ, R11, R0 ;  /* 0x0000000bff057219 */ /* 0x000fca0000011600 */
[----:B------:R-:W2:Y:S01]  /*0c70*/  LDC R20, c[0x0][0x638] ;  /* 0x00018e00ff147b82 */ /* 0x000ea20000000800 */
[-CC-:B---3--:R-:W-:Y:S02]  /*0c80*/  SHF.R.U64 R26, R27, R12.reuse, R5.reuse ;  /* 0x0000000c1b1a7219 */ /* 0x188fe40000001205 */
[-C--:B------:R-:W-:Y:S02]  /*0c90*/  SHF.L.U32 R0, R9, R12.reuse, RZ ;  /* 0x0000000c09007219 */ /* 0x080fe400000006ff */
[----:B------:R-:W-:Y:S01]  /*0ca0*/  SHF.R.U32.HI R5, RZ, R12, R5 ;  /* 0x0000000cff057219 */ /* 0x000fe20000011605 */
[----:B------:R-:W-:Y:S01]  /*0cb0*/  IMAD.MOV.U32 R4, RZ, RZ, R26 ;  /* 0x000000ffff047224 */ /* 0x000fe200078e001a */
[----:B------:R-:W-:Y:S01]  /*0cc0*/  LOP3.LUT R10, RZ, R0, RZ, 0x33, !PT ;  /* 0x00000000ff0a7212 */ /* 0x000fe200078e33ff */
[----:B------:R-:W3:Y:S01]  /*0cd0*/  LDC R23, c[0x0][0x610] ;  /* 0x00018400ff177b82 */ /* 0x000ee20000000800 */
[----:B------:R-:W-:Y:S05]  /*0ce0*/  @!P0 BRA `(.L_x_10) ;  /* 0x0000000000288947 */ /* 0x000fea0003800000 */
[----:B------:R-:W4:Y:S02]  /*0cf0*/  LDC R9, c[0x0][0x64c] ;  /* 0x00019300ff097b82 */ /* 0x000f240000000800 */
[----:B----4-:R-:W-:-:S05]  /*0d00*/  IADD3 R9, P0, R26, R9, RZ ;  /* 0x000000091a097210 */ /* 0x010fca0007f1e0ff */
        /* <DEDUP_REMOVED lines=8> */
.L_x_10:
[----:B-1----:R-:W-:Y:S01]  /*0d90*/  SHF.R.U64 R4, R4, R14, R5 ;  /* 0x0000000e04047219 */ /* 0x002fe20000001205 */
[----:B0-----:R-:W-:Y:S01]  /*0da0*/  VIADD R6, R15, 0xffffffff ;  /* 0xffffffff0f067836 */ /* 0x001fe20000000000 */
[----:B------:R-:W-:Y:S02]  /*0db0*/  SHF.L.U32 R0, R21, R12, RZ ;  /* 0x0000000c15007219 */ /* 0x000fe400000006ff */
[----:B------:R-:W-:Y:S01]  /*0dc0*/  LOP3.LUT R5, R27, R10, RZ, 0xc0, !PT ;  /* 0x0000000a1b057212 */ /* 0x000fe200078ec0ff */
[----:B------:R-:W-:Y:S01]  /*0dd0*/  IMAD.MOV R7, RZ, RZ, -R4 ;  /* 0x000000ffff077224 */ /* 0x000fe200078e0a04 */
[----:B------:R-:W-:Y:S02]  /*0de0*/  SEL R3, R3, R30, !P1 ;  /* 0x0000001e03037207 */ /* 0x000fe40004800000 */
[----:B------:R-:W-:Y:S01]  /*0df0*/  LOP3.LUT R6, R13, R6, RZ, 0xc0, !PT ;  /* 0x000000060d067212 */ /* 0x000fe200078ec0ff */
[----:B------:R-:W-:Y:S02]  /*0e00*/  IMAD R4, R0, R4, R5 ;  /* 0x0000000400047224 */ /* 0x000fe400078e0205 */
[----:B--2---:R-:W-:-:S02]  /*0e10*/  IMAD R0, R7, R20, R26 ;  /* 0x0000001407007224 */ /* 0x004fc400078e021a */
[----:B---3--:R-:W-:Y:S02]  /*0e20*/  IMAD R3, R4, R23, R3 ;  /* 0x0000001704037224 */ /* 0x008fe400078e0203 */
[----:B------:R-:W-:Y:S02]  /*0e30*/  IMAD.MOV.U32 R5, RZ, RZ, 0x1 ;  /* 0x00000001ff057424 */ /* 0x000fe400078e00ff */
[----:B------:R-:W-:Y:S02]  /*0e40*/  IMAD R4, R0, R15, R6 ;  /* 0x0000000f00047224 */ /* 0x000fe400078e0206 */
[----:B------:R-:W-:Y:S01]  /*0e50*/  IMAD.MOV.U32 R23, RZ, RZ, R28 ;  /* 0x000000ffff177224 */ /* 0x000fe200078e001c */
[----:B------:R-:W-:Y:S02]  /*0e60*/  PRMT R0, R5, 0x7610, R0 ;  /* 0x0000761005007816 */ /* 0x000fe40000000000 */
[----:B------:R-:W-:Y:S02]  /*0e70*/  SEL R154, R4, R3, !P1 ;  /* 0x00000003049a7207 */ /* 0x000fe40004800000 */
[----:B------:R-:W-:-:S07]  /*0e80*/  SEL R153, R3, R4, !P1 ;  /* 0x0000000403997207 */ /* 0x000fce0004800000 */
.L_x_8:
[----:B------:R-:W-:-:S08]  /*0e90*/  NOP ;  /* 0x0000000000007918 */ /* 0x000fd00000000000 */
[----:B------:R-:W0:Y:S02]  /*0ea0*/  USETMAXREG.TRY_ALLOC.CTAPOOL UP0, 0xe8 ;  /* 0x000000e8000079c8 */ /* 0x000e240008000600 */
[----:B0-----:R-:W-:-:S13]  /*0eb0*/  PLOP3.LUT P0, PT, PT, PT, UP0, 0x80, 0x0 ;  /* 0x000000000000781c */ /* 0x001fda0003f0f008 */
[----:B------:R-:W-:Y:S05]  /*0ec0*/  @!P0 BRA `(.L_x_8) ;  /* 0xfffffffc00f08947 */ /* 0x000fea000383ffff */
[----:B------:R-:W-:Y:S01]  /*0ed0*/  ULDC.64 UR4, c[0x0][0x598] ;  /* 0x0001660000047ab9 */ /* 0x000fe20000000a00 */
[----:B------:R-:W-:Y:S01]  /*0ee0*/  ULDC.64 UR36, c[0x0][0x208] ;  /* 0x0000820000247ab9 */ /* 0x000fe20000000a00 */
[----:B------:R-:W-:-:S04]  /*0ef0*/  ISETP.NE.U32.AND P0, PT, RZ, UR4, PT ;  /* 0x00000004ff007c0c */ /* 0x000fc8000bf05070 */
[----:B------:R-:W-:-:S13]  /*0f00*/  ISETP.NE.AND.EX P0, PT, RZ, UR5, PT, P0 ;  /* 0x00000005ff007c0c */ /* 0x000fda000bf05300 */
[----:B------:R-:W-:Y:S05]  /*0f10*/  @!P0 BRA `(.L_x_11) ;  /* 0x00000000001c8947 */ /* 0x000fea0003800000 */
[----:B------:R-:W0:Y:S02]  /*0f20*/  LDC.64 R4, c[0x0][0x598] ;  /* 0x00016600ff047b82 */ /* 0x000e240000000a00 */
[----:B0-----:R-:W2:Y:S02]  /*0f30*/  LDG.E.64 R4, desc[UR36][R4.64] ;  /* 0x0000002404047981 */ /* 0x001ea4000c1e1b00 */
[----:B--2---:R-:W-:-:S04]  /*0f40*/  ISETP.NE.U32.AND P0, PT, R4, RZ, PT ;  /* 0x000000ff0400720c */ /* 0x004fc80003f05070 */
[----:B------:R-:W-:-:S13]  /*0f50*/  ISETP.NE.AND.EX P0, PT, R5, RZ, PT, P0 ;  /* 0x000000ff0500720c */ /* 0x000fda0003f05300 */
[----:B------:R-:W-:Y:S05]  /*0f60*/  @!P0 BRA `(.L_x_11) ;  /* 0x0000000000088947 */ /* 0x000fea0003800000 */
[----:B------:R0:W5:Y:S01]  /*0f70*/  LD.E R155, desc[UR36][R4.64] ;  /* 0x00000024049b7980 */ /* 0x000162000c101900 */
[----:B------:R-:W-:Y:S05]  /*0f80*/  BRA `(.L_x_12) ;  /* 0x0000000000247947 */ /* 0x000fea0003800000 */
.L_x_11:
[----:B------:R-:W-:Y:S02]  /*0f90*/  ULDC.64 UR4, c[0x0][0x588] ;  /* 0x0001620000047ab9 */ /* 0x000fe40000000a00 */
[----:B------:R-:W-:-:S04]  /*0fa0*/  ISETP.NE.U32.AND P0, PT, RZ, UR4, PT ;  /* 0x00000004ff007c0c */ /* 0x000fc8000bf05070 */
[----:B------:R-:W-:-:S13]  /*0fb0*/  ISETP.NE.AND.EX P0, PT, RZ, UR5, PT, P0 ;  /* 0x00000005ff007c0c */ /* 0x000fda000bf05300 */
[----:B------:R-:W-:Y:S05]  /*0fc0*/  @!P0 BRA `(.L_x_13) ;  /* 0x00000000000c8947 */ /* 0x000fea0003800000 */
[----:B------:R-:W0:Y:S02]  /*0fd0*/  LDC.64 R4, c[0x0][0x588] ;  /* 0x00016200ff047b82 */ /* 0x000e240000000a00 */
[----:B0-----:R1:W5:Y:S01]  /*0fe0*/  LDG.E R155, desc[UR36][R4.64] ;  /* 0x00000024049b7981 */ /* 0x001362000c1e1900 */
[----:B------:R-:W-:Y:S05]  /*0ff0*/  BRA `(.L_x_12) ;  /* 0x0000000000087947 */ /* 0x000fea0003800000 */
.L_x_13:
[----:B------:R-:W-:Y:S02]  /*1000*/  ULDC UR4, c[0x0][0x580] ;  /* 0x0001600000047ab9 */ /* 0x000fe40000000800 */
[----:B------:R-:W-:-:S07]  /*1010*/  IMAD.U32 R155, RZ, RZ, UR4 ;  /* 0x00000004ff9b7e24 */ /* 0x000fce000f8e00ff */
.L_x_12:
[----:B------:R-:W-:Y:S02]  /*1020*/  ULDC.64 UR4, c[0x0][0x5a0] ;  /* 0x0001680000047ab9 */ /* 0x000fe40000000a00 */
[----:B------:R-:W-:-:S04]  /*1030*/  ISETP.NE.U32.AND P0, PT, RZ, UR4, PT ;  /* 0x00000004ff007c0c */ /* 0x000fc8000bf05070 */
[----:B------:R-:W-:-:S13]  /*1040*/  ISETP.NE.AND.EX P0, PT, RZ, UR5, PT, P0 ;  /* 0x00000005ff007c0c */ /* 0x000fda000bf05300 */
[----:B------:R-:W-:Y:S05]  /*1050*/  @!P0 BRA `(.L_x_14) ;  /* 0x00000000001c8947 */ /* 0x000fea0003800000 */
[----:B01----:R-:W0:Y:S02]  /*1060*/  LDC.64 R4, c[0x0][0x5a0] ;  /* 0x00016800ff047b82 */ /* 0x003e240000000a00 */
[----:B0-----:R-:W2:Y:S02]  /*1070*/  LDG.E.64 R4, desc[UR36][R4.64] ;  /* 0x0000002404047981 */ /* 0x001ea4000c1e1b00 */
[----:B--2---:R-:W-:-:S04]  /*1080*/  ISETP.NE.U32.AND P0, PT, R4, RZ, PT ;  /* 0x000000ff0400720c */ /* 0x004fc80003f05070 */
[----:B------:R-:W-:-:S13]  /*1090*/  ISETP.NE.AND.EX P0, PT, R5, RZ, PT, P0 ;  /* 0x000000ff0500720c */ /* 0x000fda0003f05300 */
[----:B------:R-:W-:Y:S05]  /*10a0*/  @!P0 BRA `(.L_x_14) ;  /* 0x0000000000088947 */ /* 0x000fea0003800000 */
[----:B------:R0:W5:Y:S01]  /*10b0*/  LD.E R156, desc[UR36][R4.64] ;  /* 0x00000024049c7980 */ /* 0x000162000c101900 */
[----:B------:R-:W-:Y:S05]  /*10c0*/  BRA `(.L_x_15) ;  /* 0x0000000000247947 */ /* 0x000fea0003800000 */
.L_x_14:
[----:B------:R-:W-:Y:S02]  /*10d0*/  ULDC.64 UR4, c[0x0][0x590] ;  /* 0x0001640000047ab9 */ /* 0x000fe40000000a00 */
[----:B------:R-:W-:-:S04]  /*10e0*/  ISETP.NE.U32.AND P0, PT, RZ, UR4, PT ;  /* 0x00000004ff007c0c */ /* 0x000fc8000bf05070 */
[----:B------:R-:W-:-:S13]  /*10f0*/  ISETP.NE.AND.EX P0, PT, RZ, UR5, PT, P0 ;  /* 0x00000005ff007c0c */ /* 0x000fda000bf05300 */
[----:B------:R-:W-:Y:S05]  /*1100*/  @!P0 BRA `(.L_x_16) ;  /* 0x00000000000c8947 */ /* 0x000fea0003800000 */
[----:B------:R-:W2:Y:S02]  /*1110*/  LDC.64 R156, c[0x0][0x590] ;  /* 0x00016400ff9c7b82 */ /* 0x000ea40000000a00 */
[----:B--2---:R2:W5:Y:S01]  /*1120*/  LDG.E R156, desc[UR36][R156.64] ;  /* 0x000000249c9c7981 */ /* 0x004562000c1e1900 */
[----:B------:R-:W-:Y:S05]  /*1130*/  BRA `(.L_x_15) ;  /* 0x0000000000087947 */ /* 0x000fea0003800000 */
.L_x_16:
[----:B------:R-:W-:Y:S02]  /*1140*/  ULDC UR4, c[0x0][0x584] ;  /* 0x0001610000047ab9 */ /* 0x000fe40000000800 */
[----:B------:R-:W-:-:S07]  /*1150*/  MOV R156, UR4 ;  /* 0x00000004009c7c02 */ /* 0x000fce0008000f00 */
.L_x_15:
[----:B------:R-:W-:-:S13]  /*1160*/  LOP3.LUT P0, RZ, R0, 0xff, RZ, 0xc0, !PT ;  /* 0x000000ff00ff7812 */ /* 0x000fda000780c0ff */
[----:B------:R-:W-:Y:S05]  /*1170*/  @!P0 EXIT ;  /* 0x000000000000894d */ /* 0x000fea0003800000 */
[----:B------:R-:W-:Y:S01]  /*1180*/  ULDC UR4, c[0x0][0x28c] ;  /* 0x0000a30000047ab9 */ /* 0x000fe20000000800 */
[----:B------:R-:W-:Y:S01]  /*1190*/  LOP3.LUT R166, R19, 0x1, RZ, 0xfc, !PT ;  /* 0x0000000113a67812 */ /* 0x000fe200078efcff */
[----:B------:R-:W-:Y:S01]  /*11a0*/  UIADD3 UR4, UR4, 0x3f, URZ ;  /* 0x0000003f04047890 */ /* 0x000fe2000fffe03f */
[----:B------:R-:W-:Y:S01]  /*11b0*/  UMOV UR38, URZ ;  /* 0x0000003f00267c82 */ /* 0x000fe20008000000 */
[----:B------:R-:W-:Y:S02]  /*11c0*/  UMOV UR39, URZ ;  /* 0x0000003f00277c82 */ /* 0x000fe40008000000 */
[----:B------:R-:W-:-:S04]  /*11d0*/  USHF.R.S32.HI UR5, URZ, 0x1f, UR4 ;  /* 0x0000001f3f057899 */ /* 0x000fc80008011404 */
[----:B------:R-:W-:-:S04]  /*11e0*/  ULEA.HI UR5, UR5, UR4, URZ, 0x6 ;  /* 0x0000000405057291 */ /* 0x000fc8000f8f303f */
[----:B------:R-:W-:-:S12]  /*11f0*/  USHF.R.S32.HI UR40, URZ, 0x6, UR5 ;  /* 0x000000063f287899 */ /* 0x000fd80008011405 */
.L_x_288:
[----:B------:R-:W-:Y:S01]  /*1200*/  LOP3.LUT R0, R18, 0x80, RZ, 0xc0, !PT ;  /* 0x0000008012007812 */ /* 0x000fe200078ec0ff */
[----:B---3--:R-:W3:Y:S01]  /*1210*/  S2UR UR7, SR_CgaCtaId ;  /* 0x00000000000779c3 */ /* 0x008ee20000008800 */
[----:B------:R-:W-:Y:S02]  /*1220*/  UMOV UR6, 0x400 ;  /* 0x0000040000067882 */ /* 0x000fe40000000000 */
[----:B------:R-:W-:-:S06]  /*1230*/  SHF.R.U32.HI R0, RZ, 0x7, R0 ;  /* 0x00000007ff007819 */ /* 0x000fcc0000011600 */
[----:B----4-:R-:W4:Y:S01]  /*1240*/  SHFL.IDX PT, R0, R0, RZ, 0x1f ;  /* 0x00001fff00007589 */ /* 0x010f2200000e0000 */
[----:B---3--:R-:W-:Y:S01]  /*1250*/  ULEA UR6, UR7, UR6, 0x18 ;  /* 0x0000000607067291 */ /* 0x008fe2000f8ec03f */
[----:B----4-:R-:W-:-:S13]  /*1260*/  R2UR UR4, R0 ;  /* 0x00000000000472ca */ /* 0x010fda00000e0000 */
[----:B------:R-:W-:-:S04]  /*1270*/  ULEA.HI UR5, UR4, UR4, URZ, 0x1 ;  /* 0x0000000404057291 */ /* 0x000fc8000f8f083f */
[----:B------:R-:W-:-:S04]  /*1280*/  ULOP3.LUT UR5, UR5, 0x7fffe, URZ, 0xc0, !UPT ;  /* 0x0007fffe05057892 */ /* 0x000fc8000f8ec03f */
[----:B------:R-:W-:-:S03]  /*1290*/  UIADD3 UR5, UR4, -UR5, URZ ;  /* 0x8000000504057290 */ /* 0x000fc6000fffe03f */
[----:B------:R-:W-:Y:S01]  /*12a0*/  ULDC UR4, c[0x0][0x28c] ;  /* 0x0000a30000047ab9 */ /* 0x000fe20000000800 */
[----:B------:R-:W-:Y:S01]  /*12b0*/  ULEA UR5, UR5, UR6, 0xd ;  /* 0x0000000605057291 */ /* 0x000fe2000f8e683f */
[----:B------:R-:W-:-:S03]  /*12c0*/  ISETP.LT.AND P0, PT, RZ, UR4, PT ;  /* 0x00000004ff007c0c */ /* 0x000fc6000bf01270 */
[----:B------:R-:W-:-:S04]  /*12d0*/  UIADD3 UR5, UR5, 0x100, URZ ;  /* 0x0000010005057890 */ /* 0x000fc8000fffe03f */
[----:B------:R-:W-:-:S04]  /*12e0*/  USHF.R.U32.HI UR5, URZ, 0x4, UR5 ;  /* 0x000000043f057899 */ /* 0x000fc80008011605 */
[----:B------:R-:W-:Y:S02]  /*12f0*/  ULOP3.LUT UR41, UR5, 0x3fff, URZ, 0xc0, !UPT ;  /* 0x00003fff05297892 */ /* 0x000fe4000f8ec03f */
[----:B-12---:R-:W-:Y:S10]  /*1300*/  @P0 BRA `(.L_x_17) ;  /* 0x0000000000400947 */ /* 0x006ff40003800000 */
[----:B------:R-:W-:Y:S01]  /*1310*/  MOV R0, 0x0 ;  /* 0x0000000000007802 */ /* 0x000fe20000000f00 */
[----:B------:R-:W-:Y:S01]  /*1320*/  ULDC.64 UR4, c[0x4][0x68] ;  /* 0x01001a0000047ab9 */ /* 0x000fe20000000a00 */
[----:B------:R-:W-:Y:S01]  /*1330*/  ULDC.64 UR6, c[0x4][0x8] ;  /* 0x0100020000067ab9 */ /* 0x000fe20000000a00 */
[----:B01----:R-:W-:Y:S01]  /*1340*/  IMAD.U32 R4, RZ, RZ, UR4 ;  /* 0x00000004ff047e24 */ /* 0x003fe2000f8e00ff */
[----:B------:R0:W1:Y:S01]  /*1350*/  LDC.64 R14, c[0x4][R0] ;  /* 0x01000000000e7b82 */ /* 0x0000620000000a00 */
[----:B------:R-:W-:Y:S01]  /*1360*/  IMAD.U32 R5, RZ, RZ, UR5 ;  /* 0x00000005ff057e24 */ /* 0x000fe2000f8e00ff */
[----:B------:R-:W-:Y:S01]  /*1370*/  ULDC.64 UR4, c[0x4][0x70] ;  /* 0x01001c0000047ab9 */ /* 0x000fe20000000a00 */
[----:B------:R-:W-:Y:S02]  /*1380*/  IMAD.U32 R10, RZ, RZ, UR6 ;  /* 0x00000006ff0a7e24 */ /* 0x000fe4000f8e00ff */
[----:B------:R-:W-:Y:S02]  /*1390*/  IMAD.U32 R6, RZ, RZ, UR4 ;  /* 0x00000004ff067e24 */ /* 0x000fe4000f8e00ff */
[----:B------:R-:W-:-:S02]  /*13a0*/  IMAD.U32 R7, RZ, RZ, UR5 ;  /* 0x00000005ff077e24 */ /* 0x000fc4000f8e00ff */
[----:B------:R-:W-:Y:S02]  /*13b0*/  IMAD.U32 R11, RZ, RZ, UR7 ;  /* 0x00000007ff0b7e24 */ /* 0x000fe4000f8e00ff */
[----:B------:R-:W-:Y:S02]  /*13c0*/  IMAD.MOV.U32 R8, RZ, RZ, 0x1e1 ;  /* 0x000001e1ff087424 */ /* 0x000fe400078e00ff */
[----:B------:R-:W-:Y:S02]  /*13d0*/  IMAD.MOV.U32 R12, RZ, RZ, 0x1 ;  /* 0x00000001ff0c7424 */ /* 0x000fe400078e00ff */
[----:B0-----:R-:W-:-:S07]  /*13e0*/  IMAD.MOV.U32 R13, RZ, RZ, RZ ;  /* 0x000000ffff0d7224 */ /* 0x001fce00078e00ff */
[----:B------:R-:W-:-:S07]  /*13f0*/  LEPC R20, `(.L_x_17) ;  /* 0x000000001014794e */ /* 0x000fce0000000000 */
[----:B-12--5:R-:W-:Y:S05]  /*1400*/  CALL.ABS.NOINC R14 ;  /* 0x000000000e007343 */ /* 0x026fea0003c00000 */
.L_x_17:
[----:B------:R-:W-:-:S13]  /*1410*/  ISETP.NE.AND P0, PT, R166, 0x3, PT ;  /* 0x00000003a600780c */ /* 0x000fda0003f05270 */
[----:B------:R-:W-:Y:S05]  /*1420*/  @!P0 BRA `(.L_x_18) ;  /* 0x0000000000048947 */ /* 0x000fea0003800000 */
[----:B------:R-:W-:Y:S01]  /*1430*/  BPT.TRAP 0x1 ;  /* 0x000000040000795c */ /* 0x000fe20000300000 */
.L_x_18:
[----:B------:R-:W3:Y:S01]  /*1440*/  S2UR UR5, SR_CgaCtaId ;  /* 0x00000000000579c3 */ /* 0x000ee20000008800 */
[----:B------:R-:W-:Y:S01]  /*1450*/  UMOV UR4, 0x400 ;  /* 0x0000040000047882 */ /* 0x000fe20000000000 */
[----:B------:R-:W-:Y:S02]  /*1460*/  IMAD.U32 R3, RZ, RZ, UR39 ;  /* 0x00000027ff037e24 */ /* 0x000fe4000f8e00ff */
[----:B------:R-:W-:-:S05]  /*1470*/  IMAD.U32 R0, RZ, RZ, UR38 ;  /* 0x00000026ff007e24 */ /* 0x000fca000f8e00ff */
[----:B------:R-:W-:Y:S01]  /*1480*/  SHF.L.U32 R0, R0, 0x1f, RZ ;  /* 0x0000001f00007819 */ /* 0x000fe200000006ff */
[----:B---3--:R-:W-:-:S06]  /*1490*/  ULEA UR4, UR5, UR4, 0x18 ;  /* 0x0000000405047291 */ /* 0x008fcc000f8ec03f */
[----:B------:R-:W-:-:S05]  /*14a0*/  IMAD.U32 R6, RZ, RZ, UR4 ;  /* 0x00000004ff067e24 */ /* 0x000fca000f8e00ff */
[----:B------:R-:W-:-:S04]  /*14b0*/  LEA R3, R3, R6, 0x3 ;  /* 0x0000000603037211 */ /* 0x000fc800078e18ff */
[----:B------:R3:W4:Y:S01]  /*14c0*/  SYNCS.PHASECHK.TRANS64.TRYWAIT P1, [R3+URZ], R0 ;  /* 0x00000000030075a7 */ /* 0x000722000802017f */
[----:B------:R-:W-:Y:S05]  /*14d0*/  @!P0 BRA `(.L_x_19) ;  /* 0x0000000000048947 */ /* 0x000fea0003800000 */
[----:B------:R-:W-:Y:S01]  /*14e0*/  BPT.TRAP 0x1 ;  /* 0x000000040000795c */ /* 0x000fe20000300000 */
.L_x_19:
[----:B----4-:R-:W-:Y:S05]  /*14f0*/  @P1 BRA `(.L_x_20) ;  /* 0x0000000000081947 */ /* 0x010fea0003800000 */
[----:B------:R-:W4:Y:S02]  /*1500*/  SYNCS.PHASECHK.TRANS64.TRYWAIT P1, [R3+URZ], R0 ;  /* 0x00000000030075a7 */ /* 0x000f24000802017f */
[----:B----4-:R-:W-:Y:S05]  /*1510*/  @!P1 BRA `(.L_x_21) ;  /* 0x000000b0002c9947 */ /* 0x010fea0003800000 */
.L_x_20:
[----:B------:R-:W-:-:S04]  /*1520*/  UISETP.LT.AND UP0, UPT, UR40, 0x1, UPT ;  /* 0x000000012800788c */ /* 0x000fc8000bf01270 */
[----:B------:R-:W-:-:S06]  /*1530*/  USEL UR4, UR40, 0x1, UP0 ;  /* 0x0000000128047887 */ /* 0x000fcc0008000000 */
[----:B---34-:R-:W-:Y:S01]  /*1540*/  IMAD.U32 R0, RZ, RZ, UR4 ;  /* 0x00000004ff007e24 */ /* 0x018fe2000f8e00ff */
[----:B------:R-:W-:Y:S05]  /*1550*/  WARPSYNC.ALL ;  /* 0x0000000000007948 */ /* 0x000fea0003800000 */
[----:B------:R-:W-:-:S04]  /*1560*/  IADD3 R0, -R0, UR40, RZ ;  /* 0x0000002800007c10 */ /* 0x000fc8000fffe1ff */
[----:B------:R-:W-:Y:S02]  /*1570*/  ISETP.GE.AND P1, PT, R0, 0x1, PT ;  /* 0x000000010000780c */ /* 0x000fe40003f26270 */
[----:B------:R-:W-:Y:S01]  /*1580*/  R2UR UR4, R6 ;  /* 0x00000000060472ca */ /* 0x000fe200000e0000 */
[----:B------:R-:W-:Y:S01]  /*1590*/  WARPGROUP.ARRIVE ;  /* 0x00000000000079c5 */ /* 0x000fe20000000000 */
[----:B------:R-:W-:Y:S01]  /*15a0*/  UMOV UR9, 0x40000040 ;  /* 0x4000004000097882 */ /* 0x000fe20000000000 */
[----:B------:R-:W-:-:S10]  /*15b0*/  UMOV UR11, 0x40000040 ;  /* 0x40000040000b7882 */ /* 0x000fd40000000000 */
[----:B------:R-:W-:-:S04]  /*15c0*/  UIADD3 UR4, UR4, 0x20100, URZ ;  /* 0x0002010004047890 */ /* 0x000fc8000fffe03f */
[----:B------:R-:W-:-:S04]  /*15d0*/  USHF.R.U32.HI UR4, URZ, 0x4, UR4 ;  /* 0x000000043f047899 */ /* 0x000fc80008011604 */
[----:B------:R-:W-:Y:S02]  /*15e0*/  ULOP3.LUT UR5, UR4, 0x3fff, URZ, 0xc0, !UPT ;  /* 0x00003fff04057892 */ /* 0x000fe4000f8ec03f */
[----:B------:R-:W-:Y:S02]  /*15f0*/  ULOP3.LUT UR4, UR41, 0x10000, URZ, 0xfc, !UPT ;  /* 0x0001000029047892 */ /* 0x000fe4000f8efc3f */
[----:B------:R-:W-:Y:S02]  /*1600*/  ULOP3.LUT UR5, UR5, 0x10000, URZ, 0xfc, !UPT ;  /* 0x0001000005057892 */ /* 0x000fe4000f8efc3f */
[----:B------:R-:W-:Y:S02]  /*1610*/  ULEA UR6, UR39, UR4, 0xb ;  /* 0x0000000427067291 */ /* 0x000fe4000f8e583f */
[----:B------:R-:W-:-:S05]  /*1620*/  ULEA UR7, UR39, UR5, 0xa ;  /* 0x0000000527077291 */ /* 0x000fca000f8e503f */
[----:B------:R-:W-:Y:S02]  /*1630*/  UMOV UR8, UR6 ;  /* 0x0000000600087c82 */ /* 0x000fe40008000000 */
[----:B------:R-:W-:Y:S02]  /*1640*/  UMOV UR10, UR7 ;  /* 0x00000007000a7c82 */ /* 0x000fe40008000000 */
[----:B------:R-:W-:Y:S01]  /*1650*/  HGMMA.64x128x16.F32.BF16 R88, gdesc[UR8], RZ, !UPT, gsb0 ;  /* 0x01e00000085879f0 */ /* 0x000fe2000c0018ff */
[----:B------:R-:W-:Y:S01]  /*1660*/  UIADD3 UR8, UR6, 0x400, URZ ;  /* 0x0000040006087890 */ /* 0x000fe2000fffe03f */
[----:B------:R-:W-:Y:S01]  /*1670*/  UMOV UR9, 0x40000040 ;  /* 0x4000004000097882 */ /* 0x000fe20000000000 */
[----:B------:R-:W-:Y:S02]  /*1680*/  WARPGROUP.DEPBAR.LE gsb0, 0x0 ;  /* 0x00008000000079c5 */ /* 0x000fe40000010000 */
[----:B------:R-:W-:-:S07]  /*1690*/  WARPGROUP.ARRIVE ;  /* 0x00000000000079c5 */ /* 0x000fce0000000000 */
[----:B------:R-:W-:Y:S01]  /*16a0*/  HGMMA.64x128x16.F32.BF16 R24, gdesc[UR8], RZ, !UPT, gsb0 ;  /* 0x01e00000081879f0 */ /* 0x000fe2000c0018ff */
[----:B------:R-:W-:Y:S02]  /*16b0*/  UIADD3 UR8, UR6, 0x2, URZ ;  /* 0x0000000206087890 */ /* 0x000fe4000fffe03f */
[----:B------:R-:W-:Y:S01]  /*16c0*/  UIADD3 UR10, UR7, 0x2, URZ ;  /* 0x00000002070a7890 */ /* 0x000fe2000fffe03f */
[----:B------:R-:W-:Y:S01]  /*16d0*/  UMOV UR9, 0x40000040 ;  /* 0x4000004000097882 */ /* 0x000fe20000000000 */
[----:B------:R-:W-:Y:S01]  /*16e0*/  UMOV UR11, 0x40000040 ;  /* 0x40000040000b7882 */ /* 0x000fe20000000000 */
[----:B------:R-:W-:Y:S02]  /*16f0*/  WARPGROUP.DEPBAR.LE gsb0, 0x0 ;  /* 0x00008000000079c5 */ /* 0x000fe40000010000 */
[----:B------:R-:W-:-:S06]  /*1700*/  WARPGROUP.ARRIVE ;  /* 0x00000000000079c5 */ /* 0x000fcc0000000000 */
[----:B------:R-:W-:Y:S01]  /*1710*/  HGMMA.64x128x16.F32.BF16 R88, gdesc[UR8], R88, gsb0 ;  /* 0x01e00000085879f0 */ /* 0x000fe20008001858 */
[----:B------:R-:W-:Y:S01]  /*1720*/  UIADD3 UR8, UR6, 0x402, URZ ;  /* 0x0000040206087890 */ /* 0x000fe2000fffe03f */
[----:B------:R-:W-:Y:S01]  /*1730*/  UMOV UR9, 0x40000040 ;  /* 0x4000004000097882 */ /* 0x000fe20000000000 */
[----:B------:R-:W-:Y:S02]  /*1740*/  WARPGROUP.DEPBAR.LE gsb0, 0x0 ;  /* 0x00008000000079c5 */ /* 0x000fe40000010000 */
[----:B------:R-:W-:-:S07]  /*1750*/  WARPGROUP.ARRIVE ;  /* 0x00000000000079c5 */ /* 0x000fce0000000000 */
[----:B------:R-:W-:Y:S01]  /*1760*/  HGMMA.64x128x16.F32.BF16 R24, gdesc[UR8], R24, gsb0 ;  /* 0x01e00000081879f0 */ /* 0x000fe20008001818 */
        /* <DEDUP_REMOVED lines=23> */
[----:B------:R-:W-:Y:S03]  /*18e0*/  HGMMA.64x128x16.F32.BF16 R24, gdesc[UR8], R24, gsb0 ;  /* 0x01e00000081879f0 */ /* 0x000fe60008001818 */
[----:B------:R-:W-:Y:S02]  /*18f0*/  WARPGROUP.DEPBAR.LE gsb0, 0x0 ;  /* 0x00008000000079c5 */ /* 0x000fe40000010000 */
[----:B------:R-:W-:Y:S05]  /*1900*/  @!P1 BRA `(.L_x_22) ;  /* 0x0000000400749947 */ /* 0x000fea0003800000 */
[----:B------:R-:W-:Y:S02]  /*1910*/  UIADD3 UR6, UR39, 0x1, URZ ;  /* 0x0000000127067890 */ /* 0x000fe4000fffe03f */
[----:B------:R-:W-:Y:S02]  /*1920*/  IMAD.U32 R3, RZ, RZ, UR39 ;  /* 0x00000027ff037e24 */ /* 0x000fe4000f8e00ff */
[----:B------:R-:W-:-:S04]  /*1930*/  UISETP.NE.AND UP0, UPT, UR6, 0x4, UPT ;  /* 0x000000040600788c */ /* 0x000fc8000bf05270 */
[----:B------:R-:W-:Y:S02]  /*1940*/  USEL UR7, URZ, 0x1, UP0 ;  /* 0x000000013f077887 */ /* 0x000fe40008000000 */
[----:B------:R-:W-:Y:S02]  /*1950*/  USEL UR6, UR6, URZ, UP0 ;  /* 0x0000003f06067287 */ /* 0x000fe40008000000 */
[----:B------:R-:W-:-:S06]  /*1960*/  ULOP3.LUT UR7, UR38, UR7, URZ, 0x3c, !UPT ;  /* 0x0000000726077292 */ /* 0x000fcc000f8e3c3f */
[----:B------:R-:W-:-:S07]  /*1970*/  IMAD.U32 R7, RZ, RZ, UR7 ;  /* 0x00000007ff077e24 */ /* 0x000fce000f8e00ff */
.L_x_29:
[----:B------:R-:W-:Y:S05]  /*1980*/  @!P0 BRA `(.L_x_23) ;  /* 0x0000000000048947 */ /* 0x000fea0003800000 */
[----:B------:R-:W-:Y:S01]  /*1990*/  BPT.TRAP 0x1 ;  /* 0x000000040000795c */ /* 0x000fe20000300000 */
.L_x_23:
[----:B------:R-:W3:Y:S01]  /*19a0*/  S2UR UR8, SR_CgaCtaId ;  /* 0x00000000000879c3 */ /* 0x000ee20000008800 */
[----:B------:R-:W-:Y:S01]  /*19b0*/  UMOV UR7, 0x400 ;  /* 0x0000040000077882 */ /* 0x000fe20000000000 */
[----:B01----:R-:W-:Y:S01]  /*19c0*/  IMAD.U32 R5, RZ, RZ, UR6 ;  /* 0x00000006ff057e24 */ /* 0x003fe2000f8e00ff */
[----:B------:R-:W-:Y:S01]  /*19d0*/  SHF.L.U32 R4, R7, 0x1f, RZ ;  /* 0x0000001f07047819 */ /* 0x000fe200000006ff */
[----:B---3--:R-:W-:-:S06]  /*19e0*/  ULEA UR7, UR8, UR7, 0x18 ;  /* 0x0000000708077291 */ /* 0x008fcc000f8ec03f */
[----:B------:R-:W-:-:S04]  /*19f0*/  IMAD.U32 R6, RZ, RZ, UR7 ;  /* 0x00000007ff067e24 */ /* 0x000fc8000f8e00ff */
[----:B------:R-:W-:-:S04]  /*1a00*/  IMAD R5, R5, 0x8, R6 ;  /* 0x0000000805057824 */ /* 0x000fc800078e0206 */
[----:B------:R0:W1:Y:S01]  /*1a10*/  SYNCS.PHASECHK.TRANS64.TRYWAIT P1, [R5+URZ], R4 ;  /* 0x00000004050075a7 */ /* 0x000062000802017f */
[----:B------:R-:W-:Y:S05]  /*1a20*/  @!P0 BRA `(.L_x_24) ;  /* 0x0000000000048947 */ /* 0x000fea0003800000 */
[----:B------:R-:W-:Y:S01]  /*1a30*/  BPT.TRAP 0x1 ;  /* 0x000000040000795c */ /* 0x000fe20000300000 */
.L_x_24:
[----:B-1----:R-:W-:Y:S05]  /*1a40*/  @P1 BRA `(.L_x_25) ;  /* 0x0000000000081947 */ /* 0x002fea0003800000 */
[----:B------:R-:W1:Y:S02]  /*1a50*/  SYNCS.PHASECHK.TRANS64.TRYWAIT P1, [R5+URZ], R4 ;  /* 0x00000004050075a7 */ /* 0x000e64000802017f */
[----:B-1----:R-:W-:Y:S05]  /*1a60*/  @!P1 BRA `(.L_x_26) ;  /* 0x000000a800ec9947 */ /* 0x002fea0003800000 */
.L_x_25:
[----:B------:R-:W-:Y:S01]  /*1a70*/  ULEA UR7, UR6, UR4, 0xb ;  /* 0x0000000406077291 */ /* 0x000fe2000f8e583f */
[----:B------:R-:W-:Y:S01]  /*1a80*/  WARPGROUP.ARRIVE ;  /* 0x00000000000079c5 */ /* 0x000fe20000000000 */
[----:B------:R-:W-:Y:S01]  /*1a90*/  ULEA UR12, UR6, UR5, 0xa ;  /* 0x00000005060c7291 */ /* 0x000fe2000f8e503f */
[----:B------:R-:W-:Y:S01]  /*1aa0*/  UMOV UR9, 0x40000040 ;  /* 0x4000004000097882 */ /* 0x000fe20000000000 */
[----:B------:R-:W-:-:S03]  /*1ab0*/  UMOV UR11, 0x40000040 ;  /* 0x40000040000b7882 */ /* 0x000fc60000000000 */
[----:B------:R-:W-:Y:S02]  /*1ac0*/  UMOV UR8, UR7 ;  /* 0x0000000700087c82 */ /* 0x000fe40008000000 */
[----:B------:R-:W-:Y:S02]  /*1ad0*/  UMOV UR10, UR12 ;  /* 0x0000000c000a7c82 */ /* 0x000fe40008000000 */
        /* <DEDUP_REMOVED lines=44> */
[----:B------:R-:W-:Y:S01]  /*1da0*/  BPT.TRAP 0x1 ;  /* 0x000000040000795c */ /* 0x000fe20000300000 */
.L_x_27:
[----:B------:R-:W-:-:S13]  /*1db0*/  ISETP.NE.AND P1, PT, R22, RZ, PT ;  /* 0x000000ff1600720c */ /* 0x000fda0003f25270 */
[----:B01----:R-:W-:-:S04]  /*1dc0*/  @P1 IMAD R4, R3, 0x8, R6 ;  /* 0x0000000803041824 */ /* 0x003fc800078e0206 */
[----:B------:R-:W-:-:S05]  /*1dd0*/  @P1 VIADD R5, R4, 0x20 ;  /* 0x0000002004051836 */ /* 0x000fca0000000000 */
[----:B------:R-:W-:-:S04]  /*1de0*/  @P1 PRMT R5, R152, 0x654, R5 ;  /* 0x0000065498051816 */ /* 0x000fc80000000005 */
[----:B------:R0:W-:Y:S01]  /*1df0*/  @P1 SYNCS.ARRIVE.TRANS64.RED.A1T0 RZ, [R5+URZ], RZ ;  /* 0x000000ff05ff19a7 */ /* 0x0001e2000810043f */
[----:B------:R-:W-:-:S13]  /*1e00*/  ISETP.GT.U32.AND P1, PT, R19, 0x1, PT ;  /* 0x000000011300780c */ /* 0x000fda0003f24070 */
[----:B0-----:R-:W-:Y:S05]  /*1e10*/  @P1 BRA `(.L_x_28) ;  /* 0x0000000000041947 */ /* 0x001fea0003800000 */
[----:B------:R-:W-:Y:S01]  /*1e20*/  BPT.TRAP 0x1 ;  /* 0x000000040000795c */ /* 0x000fe20000300000 */
.L_x_28:
[----:B------:R-:W-:Y:S01]  /*1e30*/  UIADD3 UR6, UR6, 0x1, URZ ;  /* 0x0000000106067890 */ /* 0x000fe2000fffe03f */
[C---:B------:R-:W-:Y:S01]  /*1e40*/  ISETP.GT.AND P2, PT, R0.reuse, 0x1, PT ;  /* 0x000000010000780c */ /* 0x040fe20003f44270 */
[----:B------:R-:W-:Y:S02]  /*1e50*/  VIADD R3, R3, 0x1 ;  /* 0x0000000103037836 */ /* 0x000fe40000000000 */
[----:B------:R-:W-:Y:S01]  /*1e60*/  UISETP.NE.AND UP0, UPT, UR6, 0x4, UPT ;  /* 0x000000040600788c */ /* 0x000fe2000bf05270 */
[----:B------:R-:W-:Y:S02]  /*1e70*/  VIADD R0, R0, 0xffffffff ;  /* 0xffffffff00007836 */ /* 0x000fe40000000000 */
[C---:B------:R-:W-:Y:S01]  /*1e80*/  ISETP.NE.AND P1, PT, R3.reuse, 0x4, PT ;  /* 0x000000040300780c */ /* 0x040fe20003f25270 */
[----:B------:R-:W-:Y:S02]  /*1e90*/  USEL UR7, URZ, 0x1, UP0 ;  /* 0x000000013f077887 */ /* 0x000fe40008000000 */
[----:B------:R-:W-:Y:S01]  /*1ea0*/  USEL UR6, UR6, URZ, UP0 ;  /* 0x0000003f06067287 */ /* 0x000fe20008000000 */
[----:B------:R-:W-:-:S03]  /*1eb0*/  SEL R3, R3, RZ, P1 ;  /* 0x000000ff03037207 */ /* 0x000fc60000800000 */
[----:B------:R-:W-:Y:S01]  /*1ec0*/  LOP3.LUT R7, R7, UR7, RZ, 0x3c, !PT ;  /* 0x0000000707077c12 */ /* 0x000fe2000f8e3cff */
[----:B------:R-:W-:Y:S07]  /*1ed0*/  @P2 BRA `(.L_x_29) ;  /* 0xfffffff800a82947 */ /* 0x000fee000383ffff */
.L_x_22:
[----:B------:R-:W3:Y:S02]  /*1ee0*/  LDC R0, c[0x0][0x28c] ;  /* 0x0000a300ff007b82 */ /* 0x000ee40000000800 */
[----:B---3--:R-:W-:-:S13]  /*1ef0*/  ISETP.GE.AND P1, PT, R0, 0x1, PT ;  /* 0x000000010000780c */ /* 0x008fda0003f26270 */
[----:B------:R-:W-:Y:S05]  /*1f00*/  @!P1 BRA `(.L_x_30) ;  /* 0x0000000000409947 */ /* 0x000fea0003800000 */
[----:B------:R-:W-:Y:S05]  /*1f10*/  @!P0 BRA `(.L_x_31) ;  /* 0x0000000000048947 */ /* 0x000fea0003800000 */
[----:B------:R-:W-:Y:S01]  /*1f20*/  BPT.TRAP 0x1 ;  /* 0x000000040000795c */ /* 0x000fe20000300000 */
.L_x_31:
[----:B------:R-:W-:Y:S01]  /*1f30*/  ISETP.NE.AND P0, PT, R22, RZ, PT ;  /* 0x000000ff1600720c */ /* 0x000fe20003f05270 */
[----:B------:R-:W-:-:S12]  /*1f40*/  UISETP.LT.AND UP1, UPT, UR40, 0x1, UPT ;  /* 0x000000012800788c */ /* 0x000fd8000bf21270 */
[----:B------:R-:W-:-:S05]  /*1f50*/  VOTEU.ANY UP0, P0 ;  /* 0x00000000003f7886 */ /* 0x000fca0000000100 */
[----:B------:R-:W-:-:S04]  /*1f60*/  @UP0 USEL UR4, UR40, 0x1, UP1 ;  /* 0x0000000128040887 */ /* 0x000fc80008800000 */
[----:B------:R-:W-:-:S06]  /*1f70*/  @UP0 UIADD3 UR4, UR39, UR40, -UR4 ;  /* 0x0000002827040290 */ /* 0x000fcc000fffe804 */
[----:B------:R-:W-:-:S04]  /*1f80*/  IMAD.U32 R0, RZ, RZ, UR4 ;  /* 0x00000004ff007e24 */ /* 0x000fc8000f8e00ff */
[----:B------:R-:W-:-:S05]  /*1f90*/  @P0 IMAD.SHL.U32 R0, R0, 0x8, RZ ;  /* 0x0000000800000824 */ /* 0x000fca00078e00ff */
[----:B------:R-:W-:-:S04]  /*1fa0*/  @P0 LOP3.LUT R0, R0, 0x18, RZ, 0xc0, !PT ;  /* 0x0000001800000812 */ /* 0x000fc800078ec0ff */
[----:B------:R-:W-:-:S04]  /*1fb0*/  @P0 IADD3 R3, R6, 0x20, R0 ;  /* 0x0000002006030810 */ /* 0x000fc80007ffe000 */
[----:B------:R-:W-:-:S04]  /*1fc0*/  @P0 PRMT R3, R152, 0x654, R3 ;  /* 0x0000065498030816 */ /* 0x000fc80000000003 */
[----:B------:R3:W-:Y:S01]  /*1fd0*/  @P0 SYNCS.ARRIVE.TRANS64.RED.A1T0 RZ, [R3+URZ], RZ ;  /* 0x000000ff03ff09a7 */ /* 0x0007e2000810043f */
[----:B------:R-:W-:-:S13]  /*1fe0*/  ISETP.GT.U32.AND P0, PT, R19, 0x1, PT ;  /* 0x000000011300780c */ /* 0x000fda0003f04070 */
[----:B---3--:R-:W-:Y:S05]  /*1ff0*/  @P0 BRA `(.L_x_30) ;  /* 0x0000000000040947 */ /* 0x008fea0003800000 */
[----:B------:R-:W-:Y:S01]  /*2000*/  BPT.TRAP 0x1 ;  /* 0x000000040000795c */ /* 0x000fe20000300000 */
.L_x_30:
[----:B------:R-:W3:Y:S01]  /*2010*/  LDC R6, c[0x0][0x288] ;  /* 0x0000a200ff067b82 */ /* 0x000ee20000000800 */
[--C-:B------:R-:W-:Y:S01]  /*2020*/  SHF.R.U32.HI R0, RZ, 0x2, R18.reuse ;  /* 0x00000002ff007819 */ /* 0x100fe20000011612 */
[----:B------:R-:W-:Y:S01]  /*2030*/  UIADD3 UR39, UR40, UR39, URZ ;  /* 0x0000002728277290 */ /* 0x000fe2000fffe03f */
[----:B01----:R-:W-:Y:S01]  /*2040*/  SHF.R.U32.HI R5, RZ, 0x7, R18 ;  /* 0x00000007ff057819 */ /* 0x003fe20000011612 */
[----:B------:R-:W-:Y:S01]  /*2050*/  IMAD.SHL.U32 R13, R154, 0x80, RZ ;  /* 0x000000809a0d7824 */ /* 0x000fe200078e00ff */
[----:B------:R-:W-:Y:S01]  /*2060*/  LOP3.LUT R4, R18, 0x60, RZ, 0xc0, !PT ;  /* 0x0000006012047812 */ /* 0x000fe200078ec0ff */
[----:B------:R-:W-:Y:S01]  /*2070*/  USHF.R.U32.HI UR4, URZ, 0x2, UR39 ;  /* 0x000000023f047899 */ /* 0x000fe20008011627 */
[----:B------:R-:W-:Y:S01]  /*2080*/  LOP3.LUT R3, R0, 0x7, RZ, 0xc0, !PT ;  /* 0x0000000700037812 */ /* 0x000fe200078ec0ff */
[----:B------:R-:W-:Y:S01]  /*2090*/  ULDC UR8, c[0x0][0x284] ;  /* 0x0000a10000087ab9 */ /* 0x000fe20000000800 */
[----:B------:R-:W-:Y:S01]  /*20a0*/  LOP3.LUT R0, R5, 0x1, RZ, 0xc0, !PT ;  /* 0x0000000105007812 */ /* 0x000fe200078ec0ff */
[----:B------:R-:W-:Y:S01]  /*20b0*/  ULOP3.LUT UR4, UR4, 0x1, URZ, 0xc0, !UPT ;  /* 0x0000000104047892 */ /* 0x000fe2000f8ec03f */
[----:B------:R-:W-:Y:S01]  /*20c0*/  SHF.R.U32.HI R10, RZ, 0x1, R4 ;  /* 0x00000001ff0a7819 */ /* 0x000fe20000011604 */
[----:B------:R-:W-:Y:S01]  /*20d0*/  UISETP.GT.U32.AND UP1, UPT, UR39, 0x3, UPT ;  /* 0x000000032700788c */ /* 0x000fe2000bf24070 */
[----:B------:R-:W-:Y:S01]  /*20e0*/  SHF.L.U32 R4, R0, 0x6, RZ ;  /* 0x0000000600047819 */ /* 0x000fe200000006ff */
[----:B------:R-:W-:Y:S01]  /*20f0*/  UISETP.NE.U32.AND UP0, UPT, UR4, 0x1, UPT ;  /* 0x000000010400788c */ /* 0x000fe2000bf05070 */
[--C-:B------:R-:W-:Y:S01]  /*2100*/  IADD3 R5, RZ, -R10, -R3.reuse ;  /* 0x8000000aff057210 */ /* 0x100fe20007ffe803 */
[----:B------:R-:W-:Y:S01]  /*2110*/  ULDC.64 UR6, c[0x0][0x5d0] ;  /* 0x0001740000067ab9 */ /* 0x000fe20000000a00 */
[----:B--2---:R-:W-:Y:S01]  /*2120*/  LOP3.LUT R157, R4, 0x40, R3, 0xe2, !PT ;  /* 0x00000040049d7812 */ /* 0x004fe200078ee203 */
[----:B------:R-:W-:Y:S01]  /*2130*/  UISETP.LT.U32.AND UP1, UPT, UR40, 0x4, UP1 ;  /* 0x000000042800788c */ /* 0x000fe20008f21070 */
[----:B------:R-:W-:Y:S01]  /*2140*/  LOP3.LUT R3, R18, 0x3, RZ, 0xc0, !PT ;  /* 0x0000000312037812 */ /* 0x000fe200078ec0ff */
[----:B------:R-:W-:Y:S01]  /*2150*/  UISETP.GT.U32.AND UP0, UPT, UR40, 0x3, !UP0 ;  /* 0x000000032800788c */ /* 0x000fe2000c704070 */
[----:B------:R-:W-:Y:S01]  /*2160*/  SHF.R.S32.HI R21, RZ, 0x1f, R23 ;  /* 0x0000001fff157819 */ /* 0x000fe20000011417 */
[----:B------:R-:W-:Y:S01]  /*2170*/  IMAD R0, R0, -0x40, R5 ;  /* 0xffffffc000007824 */ /* 0x000fe200078e0205 */
[----:B------:R-:W-:Y:S01]  /*2180*/  USEL UR5, URZ, 0x1, !UP1 ;  /* 0x000000013f057887 */ /* 0x000fe2000c800000 */
[----:B---3--:R-:W-:Y:S01]  /*2190*/  IMAD R12, R3, -0x2, R6 ;  /* 0xfffffffe030c7824 */ /* 0x008fe200078e0206 */
[----:B------:R-:W-:Y:S01]  /*21a0*/  ISETP.GE.AND P0, PT, R13, R6, PT ;  /* 0x000000060d00720c */ /* 0x000fe20003f06270 */
[----:B------:R-:W-:Y:S01]  /*21b0*/  IMAD.SHL.U32 R3, R153, 0x100, RZ ;  /* 0x0000010099037824 */ /* 0x000fe200078e00ff */
[----:B------:R-:W-:Y:S01]  /*21c0*/  USEL UR4, URZ, 0x1, !UP0 ;  /* 0x000000013f047887 */ /* 0x000fe2000c000000 */
[----:B------:R-:W-:Y:S01]  /*21d0*/  IMAD.SHL.U32 R6, R18, 0x2, RZ ;  /* 0x0000000212067824 */ /* 0x000fe200078e00ff */
[----:B------:R-:W-:Y:S01]  /*21e0*/  ULOP3.LUT UR39, UR39, 0x3, URZ, 0xc0, !UPT ;  /* 0x0000000327277892 */ /* 0x000fe2000f8ec03f */
[----:B------:R-:W-:Y:S01]  /*21f0*/  IMAD R4, R21, UR6, RZ ;  /* 0x0000000615047c24 */ /* 0x000fe2000f8e02ff */
[----:B------:R-:W-:Y:S01]  /*2200*/  ISETP.GE.OR P0, PT, R3, UR8, P0 ;  /* 0x0000000803007c0c */ /* 0x000fe20008706670 */
[----:B------:R-:W-:Y:S01]  /*2210*/  IMAD.WIDE R8, R153, 0x100, RZ ;  /* 0x0000010099087825 */ /* 0x000fe200078e02ff */
[----:B------:R-:W-:Y:S01]  /*2220*/  LOP3.LUT R6, R13, 0x6, R6, 0xf8, !PT ;  /* 0x000000060d067812 */ /* 0x000fe200078ef806 */
[----:B------:R-:W-:Y:S01]  /*2230*/  ULOP3.LUT UR38, UR4, UR38, UR5, 0x96, !UPT ;  /* 0x0000002604267292 */ /* 0x000fe2000f8e9605 */
[----:B------:R-:W-:Y:S01]  /*2240*/  IADD3 R3, -R3, UR8, R0 ;  /* 0x0000000803037c10 */ /* 0x000fe2000fffe100 */
[----:B------:R-:W-:Y:S01]  /*2250*/  IMAD R11, R23, UR7, R4 ;  /* 0x00000007170b7c24 */ /* 0x000fe2000f8e0204 */
[----:B------:R-:W-:Y:S01]  /*2260*/  SHF.R.S32.HI R7, RZ, 0x1f, R6 ;  /* 0x0000001fff077819 */ /* 0x000fe20000011406 */
[----:B------:R-:W-:Y:S01]  /*2270*/  IMAD.IADD R0, R12, 0x1, -R13 ;  /* 0x000000010c007824 */ /* 0x000fe200078e0a0d */
[----:B------:R-:W-:Y:S01]  /*2280*/  LOP3.LUT R157, R8, R157, R10, 0xfe, !PT ;  /* 0x0000009d089d7212 */ /* 0x000fe200078efe0a */
[----:B------:R-:W-:-:S02]  /*2290*/  IMAD.MOV.U32 R153, RZ, RZ, -0x1 ;  /* 0xffffffffff997424 */ /* 0x000fc400078e00ff */
[----:B------:R-:W-:-:S04]  /*22a0*/  IMAD.WIDE.U32 R4, R23, UR6, R6 ;  /* 0x0000000617047c25 */ /* 0x000fc8000f8e0006 */
[----:B------:R-:W-:Y:S02]  /*22b0*/  IMAD.IADD R11, R5, 0x1, R11 ;  /* 0x00000001050b7824 */ /* 0x000fe400078e020b */
[----:B------:R-:W-:Y:S01]  /*22c0*/  IMAD.MOV.U32 R10, RZ, RZ, R4 ;  /* 0x000000ffff0a7224 */ /* 0x000fe200078e0004 */
[----:B------:R-:W-:Y:S06]  /*22d0*/  @P0 BRA `(.L_x_32) ;  /* 0x0000008400680947 */ /* 0x000fec0003800000 */
[----:B------:R-:W0:Y:S01]  /*22e0*/  LDC.64 R4, c[0x0][0x5c8] ;  /* 0x00017200ff047b82 */ /* 0x000e220000000a00 */
[----:B-----5:R-:W-:Y:S01]  /*22f0*/  FSETP.NEU.AND P0, PT, R156, RZ, PT ;  /* 0x000000ff9c00720b */ /* 0x020fe20003f0d000 */
[----:B------:R-:W-:Y:S01]  /*2300*/  BSSY B0, `(.L_x_32) ;  /* 0x0000857000007945 */ /* 0x000fe20003800000 */
[----:B------:R-:W-:-:S04]  /*2310*/  ISETP.GT.AND P3, PT, R3, RZ, PT ;  /* 0x000000ff0300720c */ /* 0x000fc80003f64270 */
[----:B------:R-:W-:Y:S01]  /*2320*/  ISETP.GT.AND P1, PT, R0, RZ, P3 ;  /* 0x000000ff0000720c */ /* 0x000fe20001f24270 */
[-C--:B0-----:R-:W-:Y:S02]  /*2330*/  IMAD R12, R9, R4.reuse, RZ ;  /* 0x00000004090c7224 */ /* 0x081fe400078e02ff */
[----:B------:R-:W-:-:S04]  /*2340*/  IMAD.WIDE.U32 R168, R157, R4, R10 ;  /* 0x000000049da87225 */ /* 0x000fc800078e000a */
[----:B------:R-:W-:-:S04]  /*2350*/  IMAD R11, R157, R5, R12 ;  /* 0x000000059d0b7224 */ /* 0x000fc800078e020c */
[----:B------:R-:W-:Y:S01]  /*2360*/  IMAD.IADD R167, R169, 0x1, R11 ;  /* 0x00000001a9a77824 */ /* 0x000fe200078e020b */
[----:B------:R-:W-:Y:S06]  /*2370*/  @!P0 BRA `(.L_x_33) ;  /* 0x0000006000088947 */ /* 0x000fec0003800000 */
[----:B------:R-:W0:Y:S01]  /*2380*/  LDC.64 R12, c[0x0][0x5b8] ;  /* 0x00016e00ff0c7b82 */ /* 0x000e220000000a00 */
[----:B------:R-:W-:-:S07]  /*2390*/  ULDC.64 UR4, c[0x0][0x5c0] ;  /* 0x0001700000047ab9 */ /* 0x000fce0000000a00 */
[----:B------:R-:W1:Y:S08]  /*23a0*/  LDC.64 R14, c[0x0][0x5b0] ;  /* 0x00016c00ff0e7b82 */ /* 0x000e700000000a00 */
[----:B------:R-:W2:Y:S01]  /*23b0*/  LDC.64 R10, c[0x0][0x5a8] ;  /* 0x00016a00ff0a7b82 */ /* 0x000ea20000000a00 */
[----:B0-----:R-:W-:-:S04]  /*23c0*/  IMAD R20, R21, R12, RZ ;  /* 0x0000000c15147224 */ /* 0x001fc800078e02ff */
[C---:B------:R-:W-:Y:S02]  /*23d0*/  IMAD R13, R23.reuse, R13, R20 ;  /* 0x0000000d170d7224 */ /* 0x040fe400078e0214 */
[----:B------:R-:W-:-:S04]  /*23e0*/  IMAD.WIDE.U32 R20, R23, R12, R6 ;  /* 0x0000000c17147225 */ /* 0x000fc800078e0006 */
[-C--:B-1----:R-:W-:Y:S02]  /*23f0*/  IMAD R154, R9, R14.reuse, RZ ;  /* 0x0000000e099a7224 */ /* 0x082fe400078e02ff */
[----:B------:R-:W-:Y:S02]  /*2400*/  IMAD.IADD R159, R21, 0x1, R13 ;  /* 0x00000001159f7824 */ /* 0x000fe400078e020d */
[----:B------:R-:W-:Y:S02]  /*2410*/  IMAD.MOV.U32 R158, RZ, RZ, R20 ;  /* 0x000000ffff9e7224 */ /* 0x000fe400078e0014 */
[C---:B------:R-:W-:Y:S02]  /*2420*/  IMAD R169, R157.reuse, R15, R154 ;  /* 0x0000000f9da97224 */ /* 0x040fe400078e029a */
[----:B------:R-:W-:-:S04]  /*2430*/  IMAD.WIDE.U32 R160, R157, R14, R158 ;  /* 0x0000000e9da07225 */ /* 0x000fc800078e009e */
[----:B------:R-:W-:Y:S01]  /*2440*/  IMAD.IADD R154, R161, 0x1, R169 ;  /* 0x00000001a19a7824 */ /* 0x000fe200078e02a9 */
[----:B--2---:R-:W-:-:S04]  /*2450*/  LEA R162, P0, R160, R10, 0x1 ;  /* 0x0000000aa0a27211 */ /* 0x004fc800078008ff */
[----:B------:R-:W-:-:S05]  /*2460*/  LEA.HI.X R163, R160, R11, R154, 0x1, P0 ;  /* 0x0000000ba0a37211 */ /* 0x000fca00000f0c9a */
[----:B------:R-:W2:Y:S01]  /*2470*/  @P1 LDG.E.LTC128B.U16 R154, desc[UR36][R162.64] ;  /* 0x00000024a29a1981 */ /* 0x000ea2000c1e1520 */
[----:B------:R-:W-:Y:S01]  /*2480*/  IMAD.WIDE.U32 R164, R157, R14, R6 ;  /* 0x0000000e9da47225 */ /* 0x000fe200078e0006 */
[----:B------:R-:W-:Y:S01]  /*2490*/  ISETP.GT.AND P2, PT, R0, 0x1, P3 ;  /* 0x000000010000780c */ /* 0x000fe20001f44270 */
[----:B------:R-:W-:Y:S01]  /*24a0*/  BSSY B1, `(.L_x_34) ;  /* 0x0000012000017945 */ /* 0x000fe20003800000 */
[----:B------:R-:W-:Y:S02]  /*24b0*/  LEA R160, P0, R168, UR4, 0x1 ;  /* 0x00000004a8a07c11 */ /* 0x000fe4000f8008ff */
[----:B------:R-:W-:-:S03]  /*24c0*/  IADD3 R165, R169, R165, RZ ;  /* 0x000000a5a9a57210 */ /* 0x000fc60007ffe0ff */
[----:B------:R-:W-:-:S04]  /*24d0*/  IMAD.WIDE.U32 R164, R23, R12, R164 ;  /* 0x0000000c17a47225 */ /* 0x000fc800078e00a4 */
[----:B--2---:R-:W-:-:S04]  /*24e0*/  IMAD.U32 R161, R154, 0x10000, RZ ;  /* 0x000100009aa17824 */ /* 0x004fc800078e00ff */
[----:B------:R-:W-:-:S04]  /*24f0*/  FMUL R161, R161, R156 ;  /* 0x0000009ca1a17220 */ /* 0x000fc80000400000 */
[----:B------:R-:W-:Y:S01]  /*2500*/  FFMA R161, R88, R155, R161 ;  /* 0x0000009b58a17223 */ /* 0x000fe200000000a1 */
[----:B------:R-:W-:-:S04]  /*2510*/  IMAD.IADD R88, R13, 0x1, R165 ;  /* 0x000000010d587824 */ /* 0x000fc800078e02a5 */
[----:B------:R-:W-:Y:S02]  /*2520*/  F2FP.BF16.F32.PACK_AB R163, RZ, R161 ;  /* 0x000000a1ffa3723e */ /* 0x000fe400000010ff */
[----:B------:R-:W-:Y:S02]  /*2530*/  LEA.HI.X R161, R168, UR5, R167, 0x1, P0 ;  /* 0x00000005a8a17c11 */ /* 0x000fe400080f0ca7 */
[----:B------:R-:W-:Y:S02]  /*2540*/  PRMT R165, R163, 0x7610, R165 ;  /* 0x00007610a3a57816 */ /* 0x000fe400000000a5 */
[----:B------:R-:W-:-:S03]  /*2550*/  LEA R162, P0, R164, R10, 0x1 ;  /* 0x0000000aa4a27211 */ /* 0x000fc600078008ff */
[----:B------:R0:W-:Y:S01]  /*2560*/  @P1 STG.E.U16 desc[UR36][R160.64], R165 ;  /* 0x000000a5a0001986 */ /* 0x0001e2000c101524 */
[----:B------:R-:W-:Y:S01]  /*2570*/  LEA.HI.X R163, R164, R11, R88, 0x1, P0 ;  /* 0x0000000ba4a37211 */ /* 0x000fe200000f0c58 */
[C---:B------:R-:W-:Y:S01]  /*2580*/  IMAD.SHL.U32 R164, R14.reuse, 0x8, RZ ;  /* 0x000000080ea47824 */ /* 0x040fe200078e00ff */
[----:B0-----:R-:W-:Y:S01]  /*2590*/  SHF.L.U64.HI R165, R14, 0x3, R15 ;  /* 0x000000030ea57819 */ /* 0x001fe2000001020f */
[----:B------:R-:W-:Y:S06]  /*25a0*/  @!P2 BRA `(.L_x_35) ;  /* 0x000000000004a947 */ /* 0x000fec0003800000 */
[----:B------:R0:W5:Y:S02]  /*25b0*/  LDG.E.LTC128B.U16 R154, desc[UR36][R162.64+0x2] ;  /* 0x00000224a29a7981 */ /* 0x000164000c1e1520 */
.L_x_35:
[----:B------:R-:W-:Y:S05]  /*25c0*/  BSYNC B1 ;  /* 0x0000000000017941 */ /* 0x000fea0003800000 */
.L_x_34:
[----:B-----5:R-:W-:Y:S01]  /*25d0*/  IMAD.U32 R167, R154, 0x10000, RZ ;  /* 0x000100009aa77824 */ /* 0x020fe200078e00ff */
[----:B------:R-:W-:Y:S01]  /*25e0*/  ISETP.GT.AND P0, PT, R3, 0x8, PT ;  /* 0x000000080300780c */ /* 0x000fe20003f04270 */
[----:B------:R-:W-:-:S04]  /*25f0*/  IMAD.WIDE.U32 R172, R157, R14, R164 ;  /* 0x0000000e9dac7225 */ /* 0x000fc800078e00a4 */
[----:B------:R-:W-:Y:S01]  /*2600*/  FMUL R88, R167, R156 ;  /* 0x0000009ca7587220 */ /* 0x000fe20000400000 */
[----:B------:R-:W-:Y:S01]  /*2610*/  ISETP.GT.AND P1, PT, R0, RZ, P0 ;  /* 0x000000ff0000720c */ /* 0x000fe20000724270 */
[----:B------:R-:W-:Y:S01]  /*2620*/  IMAD.IADD R171, R169, 0x1, R173 ;  /* 0x00000001a9ab7824 */ /* 0x000fe200078e02ad */
[----:B------:R-:W-:Y:S01]  /*2630*/  IADD3 R167, P4, R20, R172, RZ ;  /* 0x000000ac14a77210 */ /* 0x000fe20007f9e0ff */
[----:B------:R-:W-:-:S04]  /*2640*/  FFMA R89, R89, R155, R88 ;  /* 0x0000009b59597223 */ /* 0x000fc80000000058 */
[----:B------:R-:W-:Y:S01]  /*2650*/  IMAD.X R168, R171, 0x1, R159, P4 ;  /* 0x00000001aba87824 */ /* 0x000fe200020e069f */
[C---:B------:R-:W-:Y:S02]  /*2660*/  LEA R88, P4, R167.reuse, R10, 0x1 ;  /* 0x0000000aa7587211 */ /* 0x040fe400078808ff */
[----:B------:R-:W-:Y:S02]  /*2670*/  F2FP.BF16.F32.PACK_AB R169, RZ, R89 ;  /* 0x00000059ffa9723e */ /* 0x000fe400000010ff */
[--C-:B------:R-:W-:Y:S02]  /*2680*/  LEA.HI.X R89, R167, R11, R168.reuse, 0x1, P4 ;  /* 0x0000000ba7597211 */ /* 0x100fe400020f0ca8 */
[----:B------:R-:W-:-:S05]  /*2690*/  PRMT R168, R169, 0x7610, R168 ;  /* 0x00007610a9a87816 */ /* 0x000fca00000000a8 */
[----:B------:R1:W-:Y:S04]  /*26a0*/  @P2 STG.E.U16 desc[UR36][R160.64+0x2], R168 ;  /* 0x000002a8a0002986 */ /* 0x0003e8000c101524 */
[----:B------:R2:W3:Y:S01]  /*26b0*/  @P1 LDG.E.LTC128B.U16 R154, desc[UR36][R88.64] ;  /* 0x00000024589a1981 */ /* 0x0004e2000c1e1520 */
[----:B------:R-:W-:Y:S01]  /*26c0*/  IMAD.SHL.U32 R167, R4, 0x10, RZ ;  /* 0x0000001004a77824 */ /* 0x000fe200078e00ff */
[----:B------:R-:W-:Y:S01]  /*26d0*/  IADD3 R172, P2, R6, R172, RZ ;  /* 0x000000ac06ac7210 */ /* 0x000fe20007f5e0ff */
[----:B------:R-:W-:Y:S03]  /*26e0*/  BSSY B1, `(.L_x_36) ;  /* 0x0000011000017945 */ /* 0x000fe60003800000 */
[----:B------:R-:W-:Y:S01]  /*26f0*/  IADD3 R170, P4, R167, R160, RZ ;  /* 0x000000a0a7aa7210 */ /* 0x000fe20007f9e0ff */
[----:B------:R-:W-:Y:S01]  /*2700*/  IMAD.X R173, R7, 0x1, R171, P2 ;  /* 0x0000000107ad7824 */ /* 0x000fe200010e06ab */
[----:B------:R-:W-:Y:S01]  /*2710*/  ISETP.GT.AND P2, PT, R0, 0x1, P0 ;  /* 0x000000010000780c */ /* 0x000fe20000744270 */
[----:B------:R-:W-:-:S04]  /*2720*/  IMAD.WIDE.U32 R172, R23, R12, R172 ;  /* 0x0000000c17ac7225 */ /* 0x000fc800078e00ac */
[----:B-1----:R-:W-:Y:S01]  /*2730*/  IMAD.IADD R168, R13, 0x1, R173 ;  /* 0x000000010da87824 */ /* 0x002fe200078e02ad */
[----:B--2---:R-:W-:-:S04]  /*2740*/  LEA R88, P5, R172, R10, 0x1 ;  /* 0x0000000aac587211 */ /* 0x004fc800078a08ff */
[----:B------:R-:W-:Y:S01]  /*2750*/  LEA.HI.X R89, R172, R11, R168, 0x1, P5 ;  /* 0x0000000bac597211 */ /* 0x000fe200028f0ca8 */
[----:B---3--:R-:W-:-:S04]  /*2760*/  IMAD.U32 R169, R154, 0x10000, RZ ;  /* 0x000100009aa97824 */ /* 0x008fc800078e00ff */
[----:B------:R-:W-:-:S04]  /*2770*/  FMUL R169, R169, R156 ;  /* 0x0000009ca9a97220 */ /* 0x000fc80000400000 */
[----:B------:R-:W-:Y:S01]  /*2780*/  FFMA R90, R90, R155, R169 ;  /* 0x0000009b5a5a7223 */ /* 0x000fe200000000a9 */
[----:B------:R-:W-:-:S04]  /*2790*/  SHF.L.U64.HI R169, R4, 0x4, R5 ;  /* 0x0000000404a97819 */ /* 0x000fc80000010205 */
[----:B------:R-:W-:Y:S01]  /*27a0*/  F2FP.BF16.F32.PACK_AB R90, RZ, R90 ;  /* 0x0000005aff5a723e */ /* 0x000fe200000010ff */
[----:B------:R-:W-:-:S05]  /*27b0*/  IMAD.X R171, R169, 0x1, R161, P4 ;  /* 0x00000001a9ab7824 */ /* 0x000fca00020e06a1 */
[----:B------:R1:W-:Y:S01]  /*27c0*/  @P1 STG.E.U16 desc[UR36][R170.64], R90 ;  /* 0x0000005aaa001986 */ /* 0x0003e2000c101524 */
[----:B------:R-:W-:Y:S05]  /*27d0*/  @!P2 BRA `(.L_x_37) ;  /* 0x000000000004a947 */ /* 0x000fea0003800000 */
[----:B------:R2:W5:Y:S02]  /*27e0*/  LDG.E.LTC128B.U16 R154, desc[UR36][R88.64+0x2] ;  /* 0x00000224589a7981 */ /* 0x000564000c1e1520 */
.L_x_37:
[----:B------:R-:W-:Y:S05]  /*27f0*/  BSYNC B1 ;  /* 0x0000000000017941 */ /* 0x000fea0003800000 */
.L_x_36:
[----:B-----5:R-:W-:Y:S01]  /*2800*/  IMAD.U32 R173, R154, 0x10000, RZ ;  /* 0x000100009aad7824 */ /* 0x020fe200078e00ff */
[----:B------:R-:W-:Y:S01]  /*2810*/  ISETP.GT.AND P1, PT, R0, 0x8, P3 ;  /* 0x000000080000780c */ /* 0x000fe20001f24270 */
[----:B------:R-:W-:Y:S02]  /*2820*/  BSSY B1, `(.L_x_38) ;  /* 0x000000a000017945 */ /* 0x000fe40003800000 */
[----:B-1----:R-:W-:-:S04]  /*2830*/  FMUL R90, R173, R156 ;  /* 0x0000009cad5a7220 */ /* 0x002fc80000400000 */
[----:B------:R-:W-:Y:S01]  /*2840*/  FFMA R90, R91, R155, R90 ;  /* 0x0000009b5b5a7223 */ /* 0x000fe2000000005a */
[----:B------:R-:W-:-:S04]  /*2850*/  @P2 MOV R91, R171 ;  /* 0x000000ab005b2202 */ /* 0x000fc80000000f00 */
[----:B------:R-:W-:-:S04]  /*2860*/  F2FP.BF16.F32.PACK_AB R90, RZ, R90 ;  /* 0x0000005aff5a723e */ /* 0x000fc800000010ff */
[----:B------:R-:W-:Y:S01]  /*2870*/  PRMT R168, R90, 0x7610, R168 ;  /* 0x000076105aa87816 */ /* 0x000fe200000000a8 */
[----:B------:R-:W-:-:S05]  /*2880*/  @P2 IMAD.MOV.U32 R90, RZ, RZ, R170 ;  /* 0x000000ffff5a2224 */ /* 0x000fca00078e00aa */
[----:B------:R1:W-:Y:S01]  /*2890*/  @P2 STG.E.U16 desc[UR36][R90.64+0x2], R168 ;  /* 0x000002a85a002986 */ /* 0x0003e2000c101524 */
[----:B------:R-:W-:Y:S05]  /*28a0*/  @!P1 BRA `(.L_x_39) ;  /* 0x0000000000049947 */ /* 0x000fea0003800000 */
[----:B------:R3:W5:Y:S02]  /*28b0*/  LDG.E.LTC128B.U16 R154, desc[UR36][R162.64+0x10] ;  /* 0x00001024a29a7981 */ /* 0x000764000c1e1520 */
.L_x_39:
[----:B------:R-:W-:Y:S05]  /*28c0*/  BSYNC B1 ;  /* 0x0000000000017941 */ /* 0x000fea0003800000 */
.L_x_38:
[----:B-1---5:R-:W-:Y:S01]  /*28d0*/  IMAD.U32 R91, R154, 0x10000, RZ ;  /* 0x000100009a5b7824 */ /* 0x022fe200078e00ff */
[----:B------:R-:W-:Y:S01]  /*28e0*/  ISETP.GT.AND P2, PT, R0, 0x9, P3 ;  /* 0x000000090000780c */ /* 0x000fe20001f44270 */
[----:B------:R-:W-:Y:S01]  /*28f0*/  @P1 IMAD.MOV.U32 R90, RZ, RZ, R160 ;  /* 0x000000ffff5a1224 */ /* 0x000fe200078e00a0 */
[----:B------:R-:W-:Y:S01]  /*2900*/  BSSY B1, `(.L_x_40) ;  /* 0x0000009000017945 */ /* 0x000fe20003800000 */
[----:B------:R-:W-:-:S04]  /*2910*/  FMUL R91, R91, R156 ;  /* 0x0000009c5b5b7220 */ /* 0x000fc80000400000 */
[----:B------:R-:W-:-:S05]  /*2920*/  FFMA R91, R92, R155, R91 ;  /* 0x0000009b5c5b7223 */ /* 0x000fca000000005b */
[----:B------:R-:W-:-:S04]  /*2930*/  F2FP.BF16.F32.PACK_AB R91, RZ, R91 ;  /* 0x0000005bff5b723e */ /* 0x000fc800000010ff */
[----:B------:R-:W-:Y:S01]  /*2940*/  PRMT R92, R91, 0x7610, R92 ;  /* 0x000076105b5c7816 */ /* 0x000fe2000000005c */
[----:B------:R-:W-:-:S05]  /*2950*/  @P1 IMAD.MOV.U32 R91, RZ, RZ, R161 ;  /* 0x000000ffff5b1224 */ /* 0x000fca00078e00a1 */
[----:B------:R1:W-:Y:S01]  /*2960*/  @P1 STG.E.U16 desc[UR36][R90.64+0x10], R92 ;  /* 0x0000105c5a001986 */ /* 0x0003e2000c101524 */
[----:B------:R-:W-:Y:S05]  /*2970*/  @!P2 BRA `(.L_x_41) ;  /* 0x000000000004a947 */ /* 0x000fea0003800000 */
[----:B------:R4:W5:Y:S02]  /*2980*/  LDG.E.LTC128B.U16 R154, desc[UR36][R162.64+0x12] ;  /* 0x00001224a29a7981 */ /* 0x000964000c1e1520 */
.L_x_41:
[----:B------:R-:W-:Y:S05]  /*2990*/  BSYNC B1 ;  /* 0x0000000000017941 */ /* 0x000fea0003800000 */
.L_x_40:
[----:B-1---5:R-:W-:Y:S01]  /*29a0*/  IMAD.U32 R91, R154, 0x10000, RZ ;  /* 0x000100009a5b7824 */ /* 0x022fe200078e00ff */
[----:B------:R-:W-:Y:S01]  /*29b0*/  ISETP.GT.AND P1, PT, R0, 0x8, P0 ;  /* 0x000000080000780c */ /* 0x000fe20000724270 */
[----:B------:R-:W-:Y:S02]  /*29c0*/  BSSY B1, `(.L_x_42) ;  /* 0x000000a000017945 */ /* 0x000fe40003800000 */
[----:B------:R-:W-:Y:S01]  /*29d0*/  FMUL R90, R91, R156 ;  /* 0x0000009c5b5a7220 */ /* 0x000fe20000400000 */
[----:B------:R-:W-:-:S03]  /*29e0*/  @P2 IMAD.MOV.U32 R91, RZ, RZ, R161 ;  /* 0x000000ffff5b2224 */ /* 0x000fc600078e00a1 */
[----:B------:R-:W-:-:S05]  /*29f0*/  FFMA R90, R93, R155, R90 ;  /* 0x0000009b5d5a7223 */ /* 0x000fca000000005a */
[----:B------:R-:W-:-:S04]  /*2a00*/  F2FP.BF16.F32.PACK_AB R90, RZ, R90 ;  /* 0x0000005aff5a723e */ /* 0x000fc800000010ff */
[----:B------:R-:W-:Y:S01]  /*2a10*/  PRMT R92, R90, 0x7610, R92 ;  /* 0x000076105a5c7816 */ /* 0x000fe2000000005c */
[----:B------:R-:W-:-:S05]  /*2a20*/  @P2 IMAD.MOV.U32 R90, RZ, RZ, R160 ;  /* 0x000000ffff5a2224 */ /* 0x000fca00078e00a0 */
[----:B------:R1:W-:Y:S01]  /*2a30*/  @P2 STG.E.U16 desc[UR36][R90.64+0x12], R92 ;  /* 0x0000125c5a002986 */ /* 0x0003e2000c101524 */
[----:B------:R-:W-:Y:S05]  /*2a40*/  @!P1 BRA `(.L_x_43) ;  /* 0x0000000000049947 */ /* 0x000fea0003800000 */
[----:B------:R0:W5:Y:S02]  /*2a50*/  LDG.E.LTC128B.U16 R154, desc[UR36][R88.64+0x10] ;  /* 0x00001024589a7981 */ /* 0x000164000c1e1520 */
.L_x_43:
[----:B------:R-:W-:Y:S05]  /*2a60*/  BSYNC B1 ;  /* 0x0000000000017941 */ /* 0x000fea0003800000 */
.L_x_42:
        /* <DEDUP_REMOVED lines=12> */
.L_x_45:
[----:B------:R-:W-:Y:S05]  /*2b30*/  BSYNC B1 ;  /* 0x0000000000017941 */ /* 0x000fea0003800000 */
.L_x_44:
        /* <DEDUP_REMOVED lines=12> */
.L_x_47:
[----:B------:R-:W-:Y:S05]  /*2c00*/  BSYNC B1 ;  /* 0x0000000000017941 */ /* 0x000fea0003800000 */
.L_x_46:
[----:B-1---5:R-:W-:Y:S01]  /*2c10*/  SHF.L.U32 R91, R154, 0x10, RZ ;  /* 0x000000109a5b7819 */ /* 0x022fe200000006ff */
[----:B------:R-:W-:Y:S01]  /*2c20*/  @P1 IMAD.MOV.U32 R90, RZ, RZ, R160 ;  /* 0x000000ffff5a1224 */ /* 0x000fe200078e00a0 */
[----:B------:R-:W-:Y:S01]  /*2c30*/  ISETP.GT.AND P2, PT, R0, 0x11, P3 ;  /* 0x000000110000780c */ /* 0x000fe20001f44270 */
[----:B------:R-:W-:Y:S02]  /*2c40*/  BSSY B1, `(.L_x_48) ;  /* 0x0000009000017945 */ /* 0x000fe40003800000 */
        /* <DEDUP_REMOVED lines=8> */
.L_x_49:
[----:B------:R-:W-:Y:S05]  /*2cd0*/  BSYNC B1 ;  /* 0x0000000000017941 */ /* 0x000fea0003800000 */
.L_x_48:
        /* <DEDUP_REMOVED lines=12> */
.L_x_51:
[----:B------:R-:W-:Y:S05]  /*2da0*/  BSYNC B1 ;  /* 0x0000000000017941 */ /* 0x000fea0003800000 */
.L_x_50:
        /* <DEDUP_REMOVED lines=12> */
.L_x_53:
[----:B------:R-:W-:Y:S05]  /*2e70*/  BSYNC B1 ;  /* 0x0000000000017941 */ /* 0x000fea0003800000 */
.L_x_52:
        /* <DEDUP_REMOVED lines=12> */
.L_x_55:
[----:B------:R-:W-:Y:S05]  /*2f40*/  BSYNC B1 ;  /* 0x0000000000017941 */ /* 0x000fea0003800000 */
.L_x_54:
[----:B-1---5:R-:W-:Y:S01]  /*2f50*/  IMAD.U32 R91, R154, 0x10000, RZ ;  /* 0x000100009a5b7824 */ /* 0x022fe200078e00ff */
[----:B------:R-:W-:Y:S01]  /*2f60*/  @P1 MOV R90, R160 ;  /* 0x000000a0005a1202 */ /* 0x000fe20000000f00 */
[----:B------:R-:W-:Y:S01]  /*2f70*/  BSSY B1, `(.L_x_56) ;  /* 0x000000a000017945 */ /* 0x000fe20003800000 */
[----:B------:R-:W-:Y:S01]  /*2f80*/  ISETP.GT.AND P2, PT, R0, 0x19, P3 ;  /* 0x000000190000780c */ /* 0x000fe20001f44270 */
        /* <DEDUP_REMOVED lines=8> */
.L_x_57:
[----:B------:R-:W-:Y:S05]  /*3010*/  BSYNC B1 ;  /* 0x0000000000017941 */ /* 0x000fea0003800000 */
.L_x_56:
        /* <DEDUP_REMOVED lines=12> */
.L_x_59:
[----:B------:R-:W-:Y:S05]  /*30e0*/  BSYNC B1 ;  /* 0x0000000000017941 */ /* 0x000fea0003800000 */
.L_x_58:
        /* <DEDUP_REMOVED lines=12> */
.L_x_61:
[----:B------:R-:W-:Y:S05]  /*31b0*/  BSYNC B1 ;  /* 0x0000000000017941 */ /* 0x000fea0003800000 */
.L_x_60:
        /* <DEDUP_REMOVED lines=12> */
.L_x_63:
[----:B------:R-:W-:Y:S05]  /*3280*/  BSYNC B1 ;  /* 0x0000000000017941 */ /* 0x000fea0003800000 */
.L_x_62:
[----:B-1---5:R-:W-:Y:S01]  /*3290*/  IMAD.U32 R91, R154, 0x10000, RZ ;  /* 0x000100009a5b7824 */ /* 0x022fe200078e00ff */
[----:B------:R-:W-:Y:S01]  /*32a0*/  ISETP.GT.AND P2, PT, R0, 0x21, P3 ;  /* 0x000000210000780c */ /* 0x000fe20001f44270 */
[----:B------:R-:W-:Y:S01]  /*32b0*/  @P1 IMAD.MOV.U32 R90, RZ, RZ, R160 ;  /* 0x000000ffff5a1224 */ /* 0x000fe200078e00a0 */
[----:B------:R-:W-:Y:S01]  /*32c0*/  BSSY B1, `(.L_x_64) ;  /* 0x0000009000017945 */ /* 0x000fe20003800000 */
[----:B------:R-:W-:-:S04]  /*32d0*/  FMUL R91, R91, R156 ;  /* 0x0000009c5b5b7220 */ /* 0x000fc80000400000 */
[----:B------:R-:W-:-:S05]  /*32e0*/  FFMA R91, R104, R155, R91 ;  /* 0x0000009b685b7223 */ /* 0x000fca000000005b */
[----:B------:R-:W-:-:S04]  /*32f0*/  F2FP.BF16.F32.PACK_AB R91, RZ, R91 ;  /* 0x0000005bff5b723e */ /* 0x000fc800000010ff */
[----:B------:R-:W-:Y:S02]  /*3300*/  PRMT R92, R91, 0x7610, R92 ;  /* 0x000076105b5c7816 */ /* 0x000fe4000000005c */
[----:B------:R-:W-:-:S05]  /*3310*/  @P1 MOV R91, R161 ;  /* 0x000000a1005b1202 */ /* 0x000fca0000000f00 */
[----:B------:R1:W-:Y:S01]  /*3320*/  @P1 STG.E.U16 desc[UR36][R90.64+0x40], R92 ;  /* 0x0000405c5a001986 */ /* 0x0003e2000c101524 */
[----:B------:R-:W-:Y:S05]  /*3330*/  @!P2 BRA `(.L_x_65) ;  /* 0x000000000004a947 */ /* 0x000fea0003800000 */
[----:B------:R0:W5:Y:S02]  /*3340*/  LDG.E.LTC128B.U16 R154, desc[UR36][R162.64+0x42] ;  /* 0x00004224a29a7981 */ /* 0x000164000c1e1520 */
.L_x_65:
[----:B------:R-:W-:Y:S05]  /*3350*/  BSYNC B1 ;  /* 0x0000000000017941 */ /* 0x000fea0003800000 */
.L_x_64:
        /* <DEDUP_REMOVED lines=12> */
.L_x_67:
[----:B------:R-:W-:Y:S05]  /*3420*/  BSYNC B1 ;  /* 0x0000000000017941 */ /* 0x000fea0003800000 */
.L_x_66:
        /* <DEDUP_REMOVED lines=12> */
.L_x_69:
[----:B------:R-:W-:Y:S05]  /*34f0*/  BSYNC B1 ;  /* 0x0000000000017941 */ /* 0x000fea0003800000 */
.L_x_68:
        /* <DEDUP_REMOVED lines=12> */
.L_x_71:
[----:B------:R-:W-:Y:S05]  /*35c0*/  BSYNC B1 ;  /* 0x0000000000017941 */ /* 0x000fea0003800000 */
.L_x_70:
        /* <DEDUP_REMOVED lines=12> */
.L_x_73:
[----:B------:R-:W-:Y:S05]  /*3690*/  BSYNC B1 ;  /* 0x0000000000017941 */ /* 0x000fea0003800000 */
.L_x_72:
[----:B-1---5:R-:W-:Y:S01]  /*36a0*/  SHF.L.U32 R91, R154, 0x10, RZ ;  /* 0x000000109a5b7819 */ /* 0x022fe200000006ff */
[----:B------:R-:W-:Y:S01]  /*36b0*/  BSSY B1, `(.L_x_74) ;  /* 0x000000b000017945 */ /* 0x000fe20003800000 */
[----:B------:R-:W-:-:S03]  /*36c0*/  ISETP.GT.AND P1, PT, R0, 0x28, P0 ;  /* 0x000000280000780c */ /* 0x000fc60000724270 */
        /* <DEDUP_REMOVED lines=9> */
.L_x_75:
[----:B------:R-:W-:Y:S05]  /*3760*/  BSYNC B1 ;  /* 0x0000000000017941 */ /* 0x000fea0003800000 */
.L_x_74:
        /* <DEDUP_REMOVED lines=12> */
.L_x_77:
[----:B------:R-:W-:Y:S05]  /*3830*/  BSYNC B1 ;  /* 0x0000000000017941 */ /* 0x000fea0003800000 */
.L_x_76:
        /* <DEDUP_REMOVED lines=12> */
.L_x_79:
[----:B------:R-:W-:Y:S05]  /*3900*/  BSYNC B1 ;  /* 0x0000000000017941 */ /* 0x000fea0003800000 */
.L_x_78:
        /* <DEDUP_REMOVED lines=12> */
.L_x_81:
[----:B------:R-:W-:Y:S05]  /*39d0*/  BSYNC B1 ;  /* 0x0000000000017941 */ /* 0x000fea0003800000 */
.L_x_80:
[----:B-1---5:R-:W-:Y:S01]  /*39e0*/  IMAD.U32 R91, R154, 0x10000, RZ ;  /* 0x000100009a5b7824 */ /* 0x022fe200078e00ff */
[----:B------:R-:W-:Y:S01]  /*39f0*/  ISETP.GT.AND P1, PT, R0, 0x30, P0 ;  /* 0x000000300000780c */ /* 0x000fe20000724270 */
[----:B------:R-:W-:Y:S02]  /*3a00*/  BSSY B1, `(.L_x_82) ;  /* 0x000000a000017945 */ /* 0x000fe40003800000 */
[----:B------:R-:W-:Y:S01]  /*3a10*/  FMUL R90, R91, R156 ;  /* 0x0000009c5b5a7220 */ /* 0x000fe20000400000 */
[----:B------:R-:W-:-:S03]  /*3a20*/  @P2 IMAD.MOV.U32 R91, RZ, RZ, R161 ;  /* 0x000000ffff5b2224 */ /* 0x000fc600078e00a1 */
[----:B------:R-:W-:-:S05]  /*3a30*/  FFMA R90, R113, R155, R90 ;  /* 0x0000009b715a7223 */ /* 0x000fca000000005a */
[----:B------:R-:W-:-:S04]  /*3a40*/  F2FP.BF16.F32.PACK_AB R90, RZ, R90 ;  /* 0x0000005aff5a723e */ /* 0x000fc800000010ff */
[----:B------:R-:W-:Y:S02]  /*3a50*/  PRMT R92, R90, 0x7610, R92 ;  /* 0x000076105a5c7816 */ /* 0x000fe4000000005c */
[----:B------:R-:W-:-:S05]  /*3a60*/  @P2 MOV R90, R160 ;  /* 0x000000a0005a2202 */ /* 0x000fca0000000f00 */
[----:B------:R1:W-:Y:S01]  /*3a70*/  @P2 STG.E.U16 desc[UR36][R90.64+0x62], R92 ;  /* 0x0000625c5a002986 */ /* 0x0003e2000c101524 */
[----:B------:R-:W-:Y:S05]  /*3a80*/  @!P1 BRA `(.L_x_83) ;  /* 0x0000000000049947 */ /* 0x000fea0003800000 */
[----:B------:R0:W5:Y:S02]  /*3a90*/  LDG.E.LTC128B.U16 R154, desc[UR36][R88.64+0x60] ;  /* 0x00006024589a7981 */ /* 0x000164000c1e1520 */
.L_x_83:
[----:B------:R-:W-:Y:S05]  /*3aa0*/  BSYNC B1 ;  /* 0x0000000000017941 */ /* 0x000fea0003800000 */
.L_x_82:
        /* <DEDUP_REMOVED lines=12> */
.L_x_85:
[----:B------:R-:W-:Y:S05]  /*3b70*/  BSYNC B1 ;  /* 0x0000000000017941 */ /* 0x000fea0003800000 */
.L_x_84:
        /* <DEDUP_REMOVED lines=12> */
.L_x_87:
[----:B------:R-:W-:Y:S05]  /*3c40*/  BSYNC B1 ;  /* 0x0000000000017941 */ /* 0x000fea0003800000 */
.L_x_86:
        /* <DEDUP_REMOVED lines=12> */
.L_x_89:
[----:B------:R-:W-:Y:S05]  /*3d10*/  BSYNC B1 ;  /* 0x0000000000017941 */ /* 0x000fea0003800000 */
.L_x_88:
[----:B-1---5:R-:W-:Y:S01]  /*3d20*/  IMAD.U32 R91, R154, 0x10000, RZ ;  /* 0x000100009a5b7824 */ /* 0x022fe200078e00ff */
[----:B------:R-:W-:Y:S01]  /*3d30*/  ISETP.GT.AND P1, PT, R0, 0x38, P0 ;  /* 0x000000380000780c */ /* 0x000fe20000724270 */
[----:B------:R-:W-:Y:S02]  /*3d40*/  BSSY B1, `(.L_x_90) ;  /* 0x000000a000017945 */ /* 0x000fe40003800000 */
[----:B------:R-:W-:Y:S01]  /*3d50*/  FMUL R90, R91, R156 ;  /* 0x0000009c5b5a7220 */ /* 0x000fe20000400000 */
[----:B------:R-:W-:-:S03]  /*3d60*/  @P2 MOV R91, R161 ;  /* 0x000000a1005b2202 */ /* 0x000fc60000000f00 */
[----:B------:R-:W-:-:S05]  /*3d70*/  FFMA R90, R117, R155, R90 ;  /* 0x0000009b755a7223 */ /* 0x000fca000000005a */
[----:B------:R-:W-:-:S04]  /*3d80*/  F2FP.BF16.F32.PACK_AB R90, RZ, R90 ;  /* 0x0000005aff5a723e */ /* 0x000fc800000010ff */
[----:B------:R-:W-:Y:S01]  /*3d90*/  PRMT R92, R90, 0x7610, R92 ;  /* 0x000076105a5c7816 */ /* 0x000fe2000000005c */
[----:B------:R-:W-:-:S05]  /*3da0*/  @P2 IMAD.MOV.U32 R90, RZ, RZ, R160 ;  /* 0x000000ffff5a2224 */ /* 0x000fca00078e00a0 */
[----:B------:R1:W-:Y:S01]  /*3db0*/  @P2 STG.E.U16 desc[UR36][R90.64+0x72], R92 ;  /* 0x0000725c5a002986 */ /* 0x0003e2000c101524 */
[----:B------:R-:W-:Y:S05]  /*3dc0*/  @!P1 BRA `(.L_x_91) ;  /* 0x0000000000049947 */ /* 0x000fea0003800000 */
[----:B------:R0:W5:Y:S02]  /*3dd0*/  LDG.E.LTC128B.U16 R154, desc[UR36][R88.64+0x70] ;  /* 0x00007024589a7981 */ /* 0x000164000c1e1520 */
.L_x_91:
[----:B------:R-:W-:Y:S05]  /*3de0*/  BSYNC B1 ;  /* 0x0000000000017941 */ /* 0x000fea0003800000 */
.L_x_90:
        /* <DEDUP_REMOVED lines=12> */
.L_x_93:
[----:B------:R-:W-:Y:S05]  /*3eb0*/  BSYNC B1 ;  /* 0x0000000000017941 */ /* 0x000fea0003800000 */
.L_x_92:
        /* <DEDUP_REMOVED lines=12> */
.L_x_95:
[----:B------:R-:W-:Y:S05]  /*3f80*/  BSYNC B1 ;  /* 0x0000000000017941 */ /* 0x000fea0003800000 */
.L_x_94:
        /* <DEDUP_REMOVED lines=12> */
.L_x_97:
[----:B------:R-:W-:Y:S05]  /*4050*/  BSYNC B1 ;  /* 0x0000000000017941 */ /* 0x000fea0003800000 */
.L_x_96:
        /* <DEDUP_REMOVED lines=12> */
.L_x_99:
[----:B------:R-:W-:Y:S05]  /*4120*/  BSYNC B1 ;  /* 0x0000000000017941 */ /* 0x000fea0003800000 */
.L_x_98:
        /* <DEDUP_REMOVED lines=12> */
.L_x_101:
[----:B------:R-:W-:Y:S05]  /*41f0*/  BSYNC B1 ;  /* 0x0000000000017941 */ /* 0x000fea0003800000 */
.L_x_100:
        /* <DEDUP_REMOVED lines=12> */
.L_x_103:
[----:B------:R-:W-:Y:S05]  /*42c0*/  BSYNC B1 ;  /* 0x0000000000017941 */ /* 0x000fea0003800000 */
.L_x_102:
        /* <DEDUP_REMOVED lines=12> */
.L_x_105:
[----:B------:R-:W-:Y:S05]  /*4390*/  BSYNC B1 ;  /* 0x0000000000017941 */ /* 0x000fea0003800000 */
.L_x_104:
        /* <DEDUP_REMOVED lines=12> */
.L_x_107:
[----:B------:R-:W-:Y:S05]  /*4460*/  BSYNC B1 ;  /* 0x0000000000017941 */ /* 0x000fea0003800000 */
.L_x_106:
        /* <DEDUP_REMOVED lines=12> */
.L_x_109:
[----:B------:R-:W-:Y:S05]  /*4530*/  BSYNC B1 ;  /* 0x0000000000017941 */ /* 0x000fea0003800000 */
.L_x_108:
        /* <DEDUP_REMOVED lines=12> */
.L_x_111:
[----:B------:R-:W-:Y:S05]  /*4600*/  BSYNC B1 ;  /* 0x0000000000017941 */ /* 0x000fea0003800000 */
.L_x_110:
        /* <DEDUP_REMOVED lines=12> */
.L_x_113:
[----:B------:R-:W-:Y:S05]  /*46d0*/  BSYNC B1 ;  /* 0x0000000000017941 */ /* 0x000fea0003800000 */
.L_x_112:
        /* <DEDUP_REMOVED lines=12> */
.L_x_115:
[----:B------:R-:W-:Y:S05]  /*47a0*/  BSYNC B1 ;  /* 0x0000000000017941 */ /* 0x000fea0003800000 */
.L_x_114:
        /* <DEDUP_REMOVED lines=12> */
.L_x_117:
[----:B------:R-:W-:Y:S05]  /*4870*/  BSYNC B1 ;  /* 0x0000000000017941 */ /* 0x000fea0003800000 */
.L_x_116:
        /* <DEDUP_REMOVED lines=12> */
.L_x_119:
[----:B------:R-:W-:Y:S05]  /*4940*/  BSYNC B1 ;  /* 0x0000000000017941 */ /* 0x000fea0003800000 */
.L_x_118:
        /* <DEDUP_REMOVED lines=12> */
.L_x_121:
[----:B------:R-:W-:Y:S05]  /*4a10*/  BSYNC B1 ;  /* 0x0000000000017941 */ /* 0x000fea0003800000 */
.L_x_120:
        /* <DEDUP_REMOVED lines=12> */
.L_x_123:
[----:B------:R-:W-:Y:S05]  /*4ae0*/  BSYNC B1 ;  /* 0x0000000000017941 */ /* 0x000fea0003800000 */
.L_x_122:
        /* <DEDUP_REMOVED lines=12> */
.L_x_125:
[----:B------:R-:W-:Y:S05]  /*4bb0*/  BSYNC B1 ;  /* 0x0000000000017941 */ /* 0x000fea0003800000 */
.L_x_124:
        /* <DEDUP_REMOVED lines=12> */
.L_x_127:
[----:B------:R-:W-:Y:S05]  /*4c80*/  BSYNC B1 ;  /* 0x0000000000017941 */ /* 0x000fea0003800000 */
.L_x_126:
        /* <DEDUP_REMOVED lines=12> */
.L_x_129:
[----:B------:R-:W-:Y:S05]  /*4d50*/  BSYNC B1 ;  /* 0x0000000000017941 */ /* 0x000fea0003800000 */
.L_x_128:
        /* <DEDUP_REMOVED lines=12> */
.L_x_131:
[----:B------:R-:W-:Y:S05]  /*4e20*/  BSYNC B1 ;  /* 0x0000000000017941 */ /* 0x000fea0003800000 */
.L_x_130:
        /* <DEDUP_REMOVED lines=12> */
.L_x_133:
[----:B------:R-:W-:Y:S05]  /*4ef0*/  BSYNC B1 ;  /* 0x0000000000017941 */ /* 0x000fea0003800000 */
.L_x_132:
        /* <DEDUP_REMOVED lines=12> */
.L_x_135:
[----:B------:R-:W-:Y:S05]  /*4fc0*/  BSYNC B1 ;  /* 0x0000000000017941 */ /* 0x000fea0003800000 */
.L_x_134:
        /* <DEDUP_REMOVED lines=12> */
.L_x_137:
[----:B------:R-:W-:Y:S05]  /*5090*/  BSYNC B1 ;  /* 0x0000000000017941 */ /* 0x000fea0003800000 */
.L_x_136:
        /* <DEDUP_REMOVED lines=12> */
.L_x_139:
[----:B------:R-:W-:Y:S05]  /*5160*/  BSYNC B1 ;  /* 0x0000000000017941 */ /* 0x000fea0003800000 */
.L_x_138:
        /* <DEDUP_REMOVED lines=12> */
.L_x_141:
[----:B------:R-:W-:Y:S05]  /*5230*/  BSYNC B1 ;  /* 0x0000000000017941 */ /* 0x000fea0003800000 */
.L_x_140:
        /* <DEDUP_REMOVED lines=12> */
.L_x_143:
[----:B------:R-:W-:Y:S05]  /*5300*/  BSYNC B1 ;  /* 0x0000000000017941 */ /* 0x000fea0003800000 */
.L_x_142:
        /* <DEDUP_REMOVED lines=12> */
.L_x_145:
[----:B------:R-:W-:Y:S05]  /*53d0*/  BSYNC B1 ;  /* 0x0000000000017941 */ /* 0x000fea0003800000 */
.L_x_144:
        /* <DEDUP_REMOVED lines=12> */
.L_x_147:
[----:B------:R-:W-:Y:S05]  /*54a0*/  BSYNC B1 ;  /* 0x0000000000017941 */ /* 0x000fea0003800000 */
.L_x_146:
        /* <DEDUP_REMOVED lines=12> */
.L_x_149:
[----:B------:R-:W-:Y:S05]  /*5570*/  BSYNC B1 ;  /* 0x0000000000017941 */ /* 0x000fea0003800000 */
.L_x_148:
        /* <DEDUP_REMOVED lines=12> */
.L_x_151:
[----:B------:R-:W-:Y:S05]  /*5640*/  BSYNC B1 ;  /* 0x0000000000017941 */ /* 0x000fea0003800000 */
.L_x_150:
        /* <DEDUP_REMOVED lines=12> */
.L_x_153:
[----:B------:R-:W-:Y:S05]  /*5710*/  BSYNC B1 ;  /* 0x0000000000017941 */ /* 0x000fea0003800000 */
.L_x_152:
        /* <DEDUP_REMOVED lines=12> */
.L_x_155:
[----:B------:R-:W-:Y:S05]  /*57e0*/  BSYNC B1 ;  /* 0x0000000000017941 */ /* 0x000fea0003800000 */
.L_x_154:
[----:B-1---5:R-:W-:Y:S01]  /*57f0*/  IMAD.U32 R91, R154, 0x10000, RZ ;  /* 0x000100009a5b7824 */ /* 0x022fe200078e00ff */
[----:B------:R-:W-:Y:S01]  /*5800*/  ISETP.GT.AND P1, PT, R0, 0x79, P0 ;  /* 0x000000790000780c */ /* 0x000fe20000724270 */
[----:B------:R-:W-:Y:S01]  /*5810*/  @P2 IMAD.MOV.U32 R8, RZ, RZ, R170 ;  /* 0x000000ffff082224 */ /* 0x000fe200078e00aa */
[----:B------:R-:W-:Y:S01]  /*5820*/  IADD3 R157, P0, R157, 0x80, RZ ;  /* 0x000000809d9d7810 */ /* 0x000fe20007f1e0ff */
[----:B------:R-:W-:Y:S01]  /*5830*/  FMUL R91, R91, R156 ;  /* 0x0000009c5b5b7220 */ /* 0x000fe20000400000 */
[----:B------:R-:W-:Y:S03]  /*5840*/  BSSY B1, `(.L_x_156) ;  /* 0x0000009000017945 */ /* 0x000fe60003800000 */
[----:B------:R-:W-:-:S05]  /*5850*/  FFMA R91, R150, R155, R91 ;  /* 0x0000009b965b7223 */ /* 0x000fca000000005b */
[----:B------:R-:W-:-:S04]  /*5860*/  F2FP.BF16.F32.PACK_AB R91, RZ, R91 ;  /* 0x0000005bff5b723e */ /* 0x000fc800000010ff */
[----:B------:R-:W-:Y:S01]  /*5870*/  PRMT R90, R91, 0x7610, R90 ;  /* 0x000076105b5a7816 */ /* 0x000fe2000000005a */
[----:B------:R-:W-:Y:S02]  /*5880*/  IMAD.X R91, RZ, RZ, R9, P0 ;  /* 0x000000ffff5b7224 */ /* 0x000fe400000e0609 */
[----:B------:R-:W-:-:S05]  /*5890*/  @P2 IMAD.MOV.U32 R9, RZ, RZ, R171 ;  /* 0x000000ffff092224 */ /* 0x000fca00078e00ab */
[----:B------:R1:W-:Y:S01]  /*58a0*/  @P2 STG.E.U16 desc[UR36][R8.64+0xf0], R90 ;  /* 0x0000f05a08002986 */ /* 0x0003e2000c101524 */
[----:B------:R-:W-:Y:S05]  /*58b0*/  @!P1 BRA `(.L_x_157) ;  /* 0x0000000000049947 */ /* 0x000fea0003800000 */
[----:B------:R0:W5:Y:S02]  /*58c0*/  LDG.E.LTC128B.U16 R154, desc[UR36][R88.64+0xf2] ;  /* 0x0000f224589a7981 */ /* 0x000164000c1e1520 */
.L_x_157:
[----:B------:R-:W-:Y:S05]  /*58d0*/  BSYNC B1 ;  /* 0x0000000000017941 */ /* 0x000fea0003800000 */
.L_x_156:
[----:B-1---5:R-:W-:Y:S01]  /*58e0*/  IMAD.U32 R9, R154, 0x10000, RZ ;  /* 0x000100009a097824 */ /* 0x022fe200078e00ff */
[----:B------:R-:W-:Y:S01]  /*58f0*/  ISETP.GT.AND P0, PT, R3, 0x80, PT ;  /* 0x000000800300780c */ /* 0x000fe20003f04270 */
[----:B------:R-:W-:Y:S02]  /*5900*/  IMAD R8, R91, R14, RZ ;  /* 0x0000000e5b087224 */ /* 0x000fe400078e02ff */
[----:B0-2---:R-:W-:Y:S01]  /*5910*/  FMUL R88, R9, R156 ;  /* 0x0000009c09587220 */ /* 0x005fe20000400000 */
[----:B------:R-:W-:Y:S01]  /*5920*/  ISETP.GT.AND P3, PT, R0, RZ, P0 ;  /* 0x000000ff0000720c */ /* 0x000fe20000764270 */
[C---:B------:R-:W-:Y:S02]  /*5930*/  IMAD R97, R157.reuse, R15, R8 ;  /* 0x0000000f9d617224 */ /* 0x040fe400078e0208 */
[----:B------:R-:W-:-:S04]  /*5940*/  IMAD.WIDE.U32 R8, R157, R14, R158 ;  /* 0x0000000e9d087225 */ /* 0x000fc800078e009e */
[----:B------:R-:W-:Y:S01]  /*5950*/  FFMA R151, R151, R155, R88 ;  /* 0x0000009b97977223 */ /* 0x000fe20000000058 */
[----:B------:R-:W-:Y:S01]  /*5960*/  IMAD.IADD R9, R9, 0x1, R97 ;  /* 0x0000000109097824 */ /* 0x000fe200078e0261 */
[----:B------:R-:W-:-:S03]  /*5970*/  LEA R88, P2, R8, R10, 0x1 ;  /* 0x0000000a08587211 */ /* 0x000fc600078408ff */
[----:B------:R-:W-:Y:S02]  /*5980*/  F2FP.BF16.F32.PACK_AB R151, RZ, R151 ;  /* 0x00000097ff97723e */ /* 0x000fe400000010ff */
[----:B------:R-:W-:-:S03]  /*5990*/  LEA.HI.X R89, R8, R11, R9, 0x1, P2 ;  /* 0x0000000b08597211 */ /* 0x000fc600010f0c09 */
[----:B------:R0:W-:Y:S04]  /*59a0*/  @P1 STG.E.U16 desc[UR36][R170.64+0xf2], R151 ;  /* 0x0000f297aa001986 */ /* 0x0001e8000c101524 */
[----:B------:R-:W2:Y:S01]  /*59b0*/  @P3 LDG.E.LTC128B.U16 R154, desc[UR36][R88.64] ;  /* 0x00000024589a3981 */ /* 0x000ea2000c1e1520 */
[----:B------:R-:W-:Y:S01]  /*59c0*/  IMAD.WIDE.U32 R8, R157, R14, R6 ;  /* 0x0000000e9d087225 */ /* 0x000fe200078e0006 */
[----:B------:R-:W-:Y:S01]  /*59d0*/  SHF.L.U64.HI R95, R4, 0x8, R5 ;  /* 0x00000008045f7819 */ /* 0x000fe20000010205 */
[----:B------:R-:W-:Y:S01]  /*59e0*/  BSSY B1, `(.L_x_158) ;  /* 0x0000011000017945 */ /* 0x000fe20003800000 */
[----:B------:R-:W-:Y:S01]  /*59f0*/  ISETP.GT.AND P2, PT, R0, 0x1, P0 ;  /* 0x000000010000780c */ /* 0x000fe20000744270 */
[----:B------:R-:W-:Y:S01]  /*5a00*/  IMAD.SHL.U32 R93, R4, 0x100, RZ ;  /* 0x00000100045d7824 */ /* 0x000fe200078e00ff */
[----:B------:R-:W-:-:S03]  /*5a10*/  IADD3 R9, R97, R9, RZ ;  /* 0x0000000961097210 */ /* 0x000fc60007ffe0ff */
[----:B------:R-:W-:Y:S01]  /*5a20*/  IMAD.WIDE.U32 R90, R23, R12, R8 ;  /* 0x0000000c175a7225 */ /* 0x000fe200078e0008 */
[----:B------:R-:W-:-:S03]  /*5a30*/  IADD3 R8, P1, R93, R160, RZ ;  /* 0x000000a05d087210 */ /* 0x000fc60007f3e0ff */
[----:B------:R-:W-:Y:S01]  /*5a40*/  IMAD.IADD R5, R13, 0x1, R91 ;  /* 0x000000010d057824 */ /* 0x000fe200078e025b */
[----:B------:R-:W-:Y:S01]  /*5a50*/  LEA R4, P4, R90, R10, 0x1 ;  /* 0x0000000a5a047211 */ /* 0x000fe200078808ff */
[----:B------:R-:W-:-:S03]  /*5a60*/  IMAD.X R9, R95, 0x1, R161, P1 ;  /* 0x000000015f097824 */ /* 0x000fc600008e06a1 */
[----:B------:R-:W-:Y:S01]  /*5a70*/  LEA.HI.X R5, R90, R11, R5, 0x1, P4 ;  /* 0x0000000b5a057211 */ /* 0x000fe200020f0c05 */
[----:B--2---:R-:W-:-:S04]  /*5a80*/  IMAD.U32 R15, R154, 0x10000, RZ ;  /* 0x000100009a0f7824 */ /* 0x004fc800078e00ff */
[----:B------:R-:W-:-:S04]  /*5a90*/  FMUL R15, R15, R156 ;  /* 0x0000009c0f0f7220 */ /* 0x000fc80000400000 */
[----:B------:R-:W-:-:S05]  /*5aa0*/  FFMA R15, R24, R155, R15 ;  /* 0x0000009b180f7223 */ /* 0x000fca000000000f */
[----:B------:R-:W-:-:S05]  /*5ab0*/  F2FP.BF16.F32.PACK_AB R15, RZ, R15 ;  /* 0x0000000fff0f723e */ /* 0x000fca00000010ff */
[----:B------:R0:W-:Y:S01]  /*5ac0*/  @P3 STG.E.U16 desc[UR36][R8.64], R15 ;  /* 0x0000000f08003986 */ /* 0x0001e2000c101524 */
[----:B------:R-:W-:Y:S05]  /*5ad0*/  @!P2 BRA `(.L_x_159) ;  /* 0x000000000004a947 */ /* 0x000fea0003800000 */
[----:B------:R1:W5:Y:S02]  /*5ae0*/  LDG.E.LTC128B.U16 R154, desc[UR36][R4.64+0x2] ;  /* 0x00000224049a7981 */ /* 0x000364000c1e1520 */
.L_x_159:
[----:B------:R-:W-:Y:S05]  /*5af0*/  BSYNC B1 ;  /* 0x0000000000017941 */ /* 0x000fea0003800000 */
.L_x_158:
[----:B0----5:R-:W-:Y:S01]  /*5b00*/  IMAD.U32 R15, R154, 0x10000, RZ ;  /* 0x000100009a0f7824 */ /* 0x021fe200078e00ff */
[----:B------:R-:W-:Y:S01]  /*5b10*/  ISETP.GT.AND P1, PT, R3, 0x88, PT ;  /* 0x000000880300780c */ /* 0x000fe20003f24270 */
[----:B------:R-:W-:Y:S02]  /*5b20*/  BSSY B1, `(.L_x_160) ;  /* 0x000000f000017945 */ /* 0x000fe40003800000 */
[----:B------:R-:W-:Y:S01]  /*5b30*/  FMUL R24, R15, R156 ;  /* 0x0000009c0f187220 */ /* 0x000fe20000400000 */
[----:B------:R-:W-:Y:S01]  /*5b40*/  IMAD.WIDE.U32 R14, R157, R14, R164 ;  /* 0x0000000e9d0e7225 */ /* 0x000fe200078e00a4 */
[----:B------:R-:W-:-:S03]  /*5b50*/  ISETP.GT.AND P3, PT, R0, RZ, P1 ;  /* 0x000000ff0000720c */ /* 0x000fc60000f64270 */
[----:B------:R-:W-:Y:S01]  /*5b60*/  FFMA R24, R25, R155, R24 ;  /* 0x0000009b19187223 */ /* 0x000fe20000000018 */
[----:B------:R-:W-:Y:S01]  /*5b70*/  IMAD.IADD R97, R97, 0x1, R15 ;  /* 0x0000000161617824 */ /* 0x000fe200078e020f */
[-C--:B------:R-:W-:Y:S02]  /*5b80*/  IADD3 R21, P5, R20, R14.reuse, RZ ;  /* 0x0000000e14157210 */ /* 0x080fe40007fbe0ff */
[----:B------:R-:W-:Y:S02]  /*5b90*/  IADD3 R20, P4, R6, R14, RZ ;  /* 0x0000000e06147210 */ /* 0x000fe40007f9e0ff */
[----:B------:R-:W-:Y:S01]  /*5ba0*/  F2FP.BF16.F32.PACK_AB R24, RZ, R24 ;  /* 0x00000018ff18723e */ /* 0x000fe200000010ff */
[----:B------:R-:W-:Y:S01]  /*5bb0*/  IMAD.X R158, R97, 0x1, R159, P5 ;  /* 0x00000001619e7824 */ /* 0x000fe200028e069f */
[----:B------:R-:W-:-:S03]  /*5bc0*/  LEA R14, P5, R21, R10, 0x1 ;  /* 0x0000000a150e7211 */ /* 0x000fc600078a08ff */
[----:B------:R0:W-:Y:S01]  /*5bd0*/  @P2 STG.E.U16 desc[UR36][R8.64+0x2], R24 ;  /* 0x0000021808002986 */ /* 0x0001e2000c101524 */
[----:B------:R-:W-:Y:S01]  /*5be0*/  LEA.HI.X R15, R21, R11, R158, 0x1, P5 ;  /* 0x0000000b150f7211 */ /* 0x000fe200028f0c9e */
[----:B------:R-:W-:Y:S08]  /*5bf0*/  @!P3 BRA `(.L_x_161) ;  /* 0x000000000004b947 */ /* 0x000ff00003800000 */
[----:B------:R2:W5:Y:S02]  /*5c00*/  LDG.E.LTC128B.U16 R154, desc[UR36][R14.64] ;  /* 0x000000240e9a7981 */ /* 0x000564000c1e1520 */
.L_x_161:
[----:B------:R-:W-:Y:S05]  /*5c10*/  BSYNC B1 ;  /* 0x0000000000017941 */ /* 0x000fea0003800000 */
.L_x_160:
[----:B-----5:R-:W-:Y:S01]  /*5c20*/  IMAD.U32 R3, R154, 0x10000, RZ ;  /* 0x000100009a037824 */ /* 0x020fe200078e00ff */
[----:B------:R-:W-:Y:S01]  /*5c30*/  ISETP.GT.AND P2, PT, R0, 0x1, P1 ;  /* 0x000000010000780c */ /* 0x000fe20000f44270 */
[----:B------:R-:W-:Y:S01]  /*5c40*/  IMAD.X R21, R7, 0x1, R97, P4 ;  /* 0x0000000107157824 */ /* 0x000fe200020e0661 */
[----:B------:R-:W-:Y:S01]  /*5c50*/  IADD3 R6, P4, R8, R167, RZ ;  /* 0x000000a708067210 */ /* 0x000fe20007f9e0ff */
[----:B------:R-:W-:Y:S01]  /*5c60*/  FMUL R3, R3, R156 ;  /* 0x0000009c03037220 */ /* 0x000fe20000400000 */
[----:B------:R-:W-:Y:S01]  /*5c70*/  BSSY B1, `(.L_x_162) ;  /* 0x000000b000017945 */ /* 0x000fe20003800000 */
[----:B--2---:R-:W-:-:S04]  /*5c80*/  IMAD.WIDE.U32 R14, R23, R12, R20 ;  /* 0x0000000c170e7225 */ /* 0x004fc800078e0014 */
[----:B------:R-:W-:Y:S01]  /*5c90*/  FFMA R3, R26, R155, R3 ;  /* 0x0000009b1a037223 */ /* 0x000fe20000000003 */
[----:B------:R-:W-:Y:S01]  /*5ca0*/  IMAD.X R7, R9, 0x1, R169, P4 ;  /* 0x0000000109077824 */ /* 0x000fe200020e06a9 */
[----:B------:R-:W-:Y:S01]  /*5cb0*/  LEA R10, P5, R14, R10, 0x1 ;  /* 0x0000000a0e0a7211 */ /* 0x000fe200078a08ff */
[----:B------:R-:W-:Y:S02]  /*5cc0*/  IMAD.IADD R13, R13, 0x1, R15 ;  /* 0x000000010d0d7824 */ /* 0x000fe400078e020f */
[----:B------:R-:W-:-:S03]  /*5cd0*/  F2FP.BF16.F32.PACK_AB R3, RZ, R3 ;  /* 0x00000003ff03723e */ /* 0x000fc600000010ff */
[----:B------:R-:W-:Y:S02]  /*5ce0*/  LEA.HI.X R11, R14, R11, R13, 0x1, P5 ;  /* 0x0000000b0e0b7211 */ /* 0x000fe400028f0c0d */
[----:B------:R2:W-:Y:S01]  /*5cf0*/  @P3 STG.E.U16 desc[UR36][R6.64], R3 ;  /* 0x0000000306003986 */ /* 0x0005e2000c101524 */
[----:B------:R-:W-:Y:S05]  /*5d00*/  @!P2 BRA `(.L_x_163) ;  /* 0x000000000004a947 */ /* 0x000fea0003800000 */
[----:B------:R0:W5:Y:S02]  /*5d10*/  LDG.E.LTC128B.U16 R154, desc[UR36][R10.64+0x2] ;  /* 0x000002240a9a7981 */ /* 0x000164000c1e1520 */
.L_x_163:
[----:B------:R-:W-:Y:S05]  /*5d20*/  BSYNC B1 ;  /* 0x0000000000017941 */ /* 0x000fea0003800000 */
.L_x_162:
[----:B--2--5:R-:W-:Y:S01]  /*5d30*/  IMAD.U32 R3, R154, 0x10000, RZ ;  /* 0x000100009a037824 */ /* 0x024fe200078e00ff */
[----:B------:R-:W-:Y:S01]  /*5d40*/  ISETP.GT.AND P3, PT, R0, 0x8, P0 ;  /* 0x000000080000780c */ /* 0x000fe20000764270 */
[----:B------:R-:W-:Y:S02]  /*5d50*/  BSSY B1, `(.L_x_164) ;  /* 0x0000007000017945 */ /* 0x000fe40003800000 */
[----:B------:R-:W-:-:S04]  /*5d60*/  FMUL R12, R3, R156 ;  /* 0x0000009c030c7220 */ /* 0x000fc80000400000 */
[----:B------:R-:W-:-:S05]  /*5d70*/  FFMA R12, R27, R155, R12 ;  /* 0x0000009b1b0c7223 */ /* 0x000fca000000000c */
[----:B------:R-:W-:-:S05]  /*5d80*/  F2FP.BF16.F32.PACK_AB R12, RZ, R12 ;  /* 0x0000000cff0c723e */ /* 0x000fca00000010ff */
[----:B------:R2:W-:Y:S01]  /*5d90*/  @P2 STG.E.U16 desc[UR36][R6.64+0x2], R12 ;  /* 0x0000020c06002986 */ /* 0x0005e2000c101524 */
[----:B------:R-:W-:Y:S05]  /*5da0*/  @!P3 BRA `(.L_x_165) ;  /* 0x000000000004b947 */ /* 0x000fea0003800000 */
[----:B------:R0:W5:Y:S02]  /*5db0*/  LDG.E.LTC128B.U16 R154, desc[UR36][R4.64+0x10] ;  /* 0x00001024049a7981 */ /* 0x000164000c1e1520 */
.L_x_165:
[----:B------:R-:W-:Y:S05]  /*5dc0*/  BSYNC B1 ;  /* 0x0000000000017941 */ /* 0x000fea0003800000 */
.L_x_164:
[----:B-----5:R-:W-:Y:S01]  /*5dd0*/  IMAD.U32 R3, R154, 0x10000, RZ ;  /* 0x000100009a037824 */ /* 0x020fe200078e00ff */
[----:B--2---:R-:W-:Y:S01]  /*5de0*/  MOV R6, R8 ;  /* 0x0000000800067202 */ /* 0x004fe20000000f00 */
[----:B------:R-:W-:Y:S01]  /*5df0*/  IMAD.MOV.U32 R7, RZ, RZ, R9 ;  /* 0x000000ffff077224 */ /* 0x000fe200078e0009 */
[----:B------:R-:W-:Y:S01]  /*5e00*/  ISETP.GT.AND P2, PT, R0, 0x9, P0 ;  /* 0x000000090000780c */ /* 0x000fe20000744270 */
[----:B------:R-:W-:Y:S01]  /*5e10*/  FMUL R3, R3, R156 ;  /* 0x0000009c03037220 */ /* 0x000fe20000400000 */
[----:B------:R-:W-:Y:S03]  /*5e20*/  BSSY B1, `(.L_x_166) ;  /* 0x0000006000017945 */ /* 0x000fe60003800000 */
[----:B------:R-:W-:-:S05]  /*5e30*/  FFMA R3, R28, R155, R3 ;  /* 0x0000009b1c037223 */ /* 0x000fca0000000003 */
[----:B------:R-:W-:-:S05]  /*5e40*/  F2FP.BF16.F32.PACK_AB R3, RZ, R3 ;  /* 0x00000003ff03723e */ /* 0x000fca00000010ff */
[----:B------:R2:W-:Y:S01]  /*5e50*/  @P3 STG.E.U16 desc[UR36][R6.64+0x10], R3 ;  /* 0x0000100306003986 */ /* 0x0005e2000c101524 */
[----:B------:R-:W-:Y:S05]  /*5e60*/  @!P2 BRA `(.L_x_167) ;  /* 0x000000000004a947 */ /* 0x000fea0003800000 */
[----:B------:R0:W5:Y:S02]  /*5e70*/  LDG.E.LTC128B.U16 R154, desc[UR36][R4.64+0x12] ;  /* 0x00001224049a7981 */ /* 0x000164000c1e1520 */
.L_x_167:
[----:B------:R-:W-:Y:S05]  /*5e80*/  BSYNC B1 ;  /* 0x0000000000017941 */ /* 0x000fea0003800000 */
.L_x_166:
        /* <DEDUP_REMOVED lines=9> */
.L_x_169:
[----:B------:R-:W-:Y:S05]  /*5f20*/  BSYNC B1 ;  /* 0x0000000000017941 */ /* 0x000fea0003800000 */
.L_x_168:
[----:B-----5:R-:W-:Y:S01]  /*5f30*/  IMAD.U32 R3, R154, 0x10000, RZ ;  /* 0x000100009a037824 */ /* 0x020fe200078e00ff */
[----:B0-----:R-:W-:Y:S01]  /*5f40*/  IADD3 R8, P3, R167, R8, RZ ;  /* 0x00000008a7087210 */ /* 0x001fe20007f7e0ff */
[----:B------:R-:W-:Y:S01]  /*5f50*/  BSSY B1, `(.L_x_170) ;  /* 0x0000009000017945 */ /* 0x000fe20003800000 */
[----:B------:R-:W-:Y:S01]  /*5f60*/  ISETP.GT.AND P2, PT, R0, 0x9, P1 ;  /* 0x000000090000780c */ /* 0x000fe20000f44270 */
[----:B------:R-:W-:Y:S02]  /*5f70*/  FMUL R3, R3, R156 ;  /* 0x0000009c03037220 */ /* 0x000fe40000400000 */
[----:B------:R-:W-:Y:S02]  /*5f80*/  IMAD.X R9, R169, 0x1, R9, P3 ;  /* 0x00000001a9097824 */ /* 0x000fe400018e0609 */
[----:B------:R-:W-:-:S05]  /*5f90*/  FFMA R3, R30, R155, R3 ;  /* 0x0000009b1e037223 */ /* 0x000fca0000000003 */
[----:B------:R-:W-:-:S05]  /*5fa0*/  F2FP.BF16.F32.PACK_AB R3, RZ, R3 ;  /* 0x00000003ff03723e */ /* 0x000fca00000010ff */
[----:B------:R0:W-:Y:S01]  /*5fb0*/  @P4 STG.E.U16 desc[UR36][R8.64+0x10], R3 ;  /* 0x0000100308004986 */ /* 0x0001e2000c101524 */
[----:B------:R-:W-:Y:S05]  /*5fc0*/  @!P2 BRA `(.L_x_171) ;  /* 0x000000000004a947 */ /* 0x000fea0003800000 */
[----:B------:R0:W5:Y:S02]  /*5fd0*/  LDG.E.LTC128B.U16 R154, desc[UR36][R10.64+0x12] ;  /* 0x000012240a9a7981 */ /* 0x000164000c1e1520 */
.L_x_171:
[----:B------:R-:W-:Y:S05]  /*5fe0*/  BSYNC B1 ;  /* 0x0000000000017941 */ /* 0x000fea0003800000 */
.L_x_170:
[----:B0----5:R-:W-:Y:S01]  /*5ff0*/  IMAD.U32 R3, R154, 0x10000, RZ ;  /* 0x000100009a037824 */ /* 0x021fe200078e00ff */
[----:B------:R-:W-:Y:S01]  /*6000*/  ISETP.GT.AND P3, PT, R0, 0x10, P0 ;  /* 0x000000100000780c */ /* 0x000fe20000764270 */
[----:B------:R-:W-:Y:S02]  /*6010*/  BSSY B1, `(.L_x_172) ;  /* 0x0000009000017945 */ /* 0x000fe40003800000 */
[----:B------:R-:W-:-:S04]  /*6020*/  FMUL R8, R3, R156 ;  /* 0x0000009c03087220 */ /* 0x000fc80000400000 */
[----:B------:R-:W-:Y:S01]  /*6030*/  FFMA R31, R31, R155, R8 ;  /* 0x0000009b1f1f7223 */ /* 0x000fe20000000008 */
[----:B------:R-:W-:-:S04]  /*6040*/  IADD3 R8, P4, P5, R167, R160, R93 ;  /* 0x000000a0a7087210 */ /* 0x000fc80007d9e05d */
[----:B------:R-:W-:Y:S02]  /*6050*/  F2FP.BF16.F32.PACK_AB R31, RZ, R31 ;  /* 0x0000001fff1f723e */ /* 0x000fe400000010ff */
[----:B------:R-:W-:-:S05]  /*6060*/  IADD3.X R9, R169, R161, R95, P4, P5 ;  /* 0x000000a1a9097210 */ /* 0x000fca00027ea45f */
[----:B------:R0:W-:Y:S01]  /*6070*/  @P2 STG.E.U16 desc[UR36][R8.64+0x12], R31 ;  /* 0x0000121f08002986 */ /* 0x0001e2000c101524 */
[----:B------:R-:W-:Y:S05]  /*6080*/  @!P3 BRA `(.L_x_173) ;  /* 0x000000000004b947 */ /* 0x000fea0003800000 */
[----:B------:R0:W5:Y:S02]  /*6090*/  LDG.E.LTC128B.U16 R154, desc[UR36][R4.64+0x20] ;  /* 0x00002024049a7981 */ /* 0x000164000c1e1520 */
.L_x_173:
[----:B------:R-:W-:Y:S05]  /*60a0*/  BSYNC B1 ;  /* 0x0000000000017941 */ /* 0x000fea0003800000 */
.L_x_172:
[----:B-----5:R-:W-:Y:S01]  /*60b0*/  IMAD.U32 R3, R154, 0x10000, RZ ;  /* 0x000100009a037824 */ /* 0x020fe200078e00ff */
        /* <DEDUP_REMOVED lines=8> */
.L_x_175:
[----:B------:R-:W-:Y:S05]  /*6140*/  BSYNC B1 ;  /* 0x0000000000017941 */ /* 0x000fea0003800000 */
.L_x_174:
[----:B0----5:R-:W-:Y:S01]  /*6150*/  IMAD.U32 R3, R154, 0x10000, RZ ;  /* 0x000100009a037824 */ /* 0x021fe200078e00ff */
[----:B------:R-:W-:Y:S01]  /*6160*/  ISETP.GT.AND P3, PT, R0, 0x10, P1 ;  /* 0x000000100000780c */ /* 0x000fe20000f64270 */
[----:B------:R-:W-:Y:S02]  /*6170*/  BSSY B1, `(.L_x_176) ;  /* 0x0000007000017945 */ /* 0x000fe40003800000 */
[----:B--2---:R-:W-:-:S04]  /*6180*/  FMUL R12, R3, R156 ;  /* 0x0000009c030c7220 */ /* 0x004fc80000400000 */
[----:B------:R-:W-:-:S05]  /*6190*/  FFMA R12, R33, R155, R12 ;  /* 0x0000009b210c7223 */ /* 0x000fca000000000c */
[----:B------:R-:W-:-:S05]  /*61a0*/  F2FP.BF16.F32.PACK_AB R12, RZ, R12 ;  /* 0x0000000cff0c723e */ /* 0x000fca00000010ff */
[----:B------:R0:W-:Y:S01]  /*61b0*/  @P2 STG.E.U16 desc[UR36][R6.64+0x22], R12 ;  /* 0x0000220c06002986 */ /* 0x0001e2000c101524 */
[----:B------:R-:W-:Y:S05]  /*61c0*/  @!P3 BRA `(.L_x_177) ;  /* 0x000000000004b947 */ /* 0x000fea0003800000 */
[----:B------:R2:W5:Y:S02]  /*61d0*/  LDG.E.LTC128B.U16 R154, desc[UR36][R10.64+0x20] ;  /* 0x000020240a9a7981 */ /* 0x000564000c1e1520 */
.L_x_177:
[----:B------:R-:W-:Y:S05]  /*61e0*/  BSYNC B1 ;  /* 0x0000000000017941 */ /* 0x000fea0003800000 */
.L_x_176:
        /* <DEDUP_REMOVED lines=9> */
.L_x_179:
[----:B------:R-:W-:Y:S05]  /*6280*/  BSYNC B1 ;  /* 0x0000000000017941 */ /* 0x000fea0003800000 */
.L_x_178:
[----:B0----5:R-:W-:Y:S01]  /*6290*/  IMAD.U32 R3, R154, 0x10000, RZ ;  /* 0x000100009a037824 */ /* 0x021fe200078e00ff */
        /* <DEDUP_REMOVED lines=8> */
.L_x_181:
[----:B------:R-:W-:Y:S05]  /*6320*/  BSYNC B1 ;  /* 0x0000000000017941 */ /* 0x000fea0003800000 */
.L_x_180:
        /* <DEDUP_REMOVED lines=9> */
.L_x_183:
[----:B------:R-:W-:Y:S05]  /*63c0*/  BSYNC B1 ;  /* 0x0000000000017941 */ /* 0x000fea0003800000 */
.L_x_182:
        /* <DEDUP_REMOVED lines=9> */
.L_x_185:
[----:B------:R-:W-:Y:S05]  /*6460*/  BSYNC B1 ;  /* 0x0000000000017941 */ /* 0x000fea0003800000 */
.L_x_184:
        /* <DEDUP_REMOVED lines=9> */
.L_x_187:
[----:B------:R-:W-:Y:S05]  /*6500*/  BSYNC B1 ;  /* 0x0000000000017941 */ /* 0x000fea0003800000 */
.L_x_186:
[----:B0----5:R-:W-:Y:S01]  /*6510*/  SHF.L.U32 R3, R154, 0x10, RZ ;  /* 0x000000109a037819 */ /* 0x021fe200000006ff */
[----:B------:R-:W-:Y:S01]  /*6520*/  BSSY B1, `(.L_x_188) ;  /* 0x0000008000017945 */ /* 0x000fe20003800000 */
[----:B------:R-:W-:-:S03]  /*6530*/  ISETP.GT.AND P3, PT, R0, 0x20, P0 ;  /* 0x000000200000780c */ /* 0x000fc60000764270 */
[----:B------:R-:W-:-:S04]  /*6540*/  FMUL R12, R3, R156 ;  /* 0x0000009c030c7220 */ /* 0x000fc80000400000 */
[----:B------:R-:W-:-:S05]  /*6550*/  FFMA R12, R39, R155, R12 ;  /* 0x0000009b270c7223 */ /* 0x000fca000000000c */
[----:B------:R-:W-:-:S05]  /*6560*/  F2FP.BF16.F32.PACK_AB R12, RZ, R12 ;  /* 0x0000000cff0c723e */ /* 0x000fca00000010ff */
[----:B------:R0:W-:Y:S01]  /*6570*/  @P2 STG.E.U16 desc[UR36][R8.64+0x32], R12 ;  /* 0x0000320c08002986 */ /* 0x0001e2000c101524 */
[----:B------:R-:W-:Y:S05]  /*6580*/  @!P3 BRA `(.L_x_189) ;  /* 0x000000000004b947 */ /* 0x000fea0003800000 */
[----:B------:R0:W5:Y:S02]  /*6590*/  LDG.E.LTC128B.U16 R154, desc[UR36][R4.64+0x40] ;  /* 0x00004024049a7981 */ /* 0x000164000c1e1520 */
.L_x_189:
[----:B------:R-:W-:Y:S05]  /*65a0*/  BSYNC B1 ;  /* 0x0000000000017941 */ /* 0x000fea0003800000 */
.L_x_188:
        /* <DEDUP_REMOVED lines=9> */
.L_x_191:
[----:B------:R-:W-:Y:S05]  /*6640*/  BSYNC B1 ;  /* 0x0000000000017941 */ /* 0x000fea0003800000 */
.L_x_190:
        /* <DEDUP_REMOVED lines=9> */
.L_x_193:
[----:B------:R-:W-:Y:S05]  /*66e0*/  BSYNC B1 ;  /* 0x0000000000017941 */ /* 0x000fea0003800000 */
.L_x_192:
        /* <DEDUP_REMOVED lines=9> */
.L_x_195:
[----:B------:R-:W-:Y:S05]  /*6780*/  BSYNC B1 ;  /* 0x0000000000017941 */ /* 0x000fea0003800000 */
.L_x_194:
        /* <DEDUP_REMOVED lines=9> */
.L_x_197:
[----:B------:R-:W-:Y:S05]  /*6820*/  BSYNC B1 ;  /* 0x0000000000017941 */ /* 0x000fea0003800000 */
.L_x_196:
        /* <DEDUP_REMOVED lines=9> */
.L_x_199:
[----:B------:R-:W-:Y:S05]  /*68c0*/  BSYNC B1 ;  /* 0x0000000000017941 */ /* 0x000fea0003800000 */
.L_x_198:
        /* <DEDUP_REMOVED lines=9> */
.L_x_201:
[----:B------:R-:W-:Y:S05]  /*6960*/  BSYNC B1 ;  /* 0x0000000000017941 */ /* 0x000fea0003800000 */
.L_x_200:
        /* <DEDUP_REMOVED lines=9> */
.L_x_203:
[----:B------:R-:W-:Y:S05]  /*6a00*/  BSYNC B1 ;  /* 0x0000000000017941 */ /* 0x000fea0003800000 */
.L_x_202:
        /* <DEDUP_REMOVED lines=9> */
.L_x_205:
[----:B------:R-:W-:Y:S05]  /*6aa0*/  BSYNC B1 ;  /* 0x0000000000017941 */ /* 0x000fea0003800000 */
.L_x_204:
        /* <DEDUP_REMOVED lines=9> */
.L_x_207:
[----:B------:R-:W-:Y:S05]  /*6b40*/  BSYNC B1 ;  /* 0x0000000000017941 */ /* 0x000fea0003800000 */
.L_x_206:
        /* <DEDUP_REMOVED lines=9> */
.L_x_209:
[----:B------:R-:W-:Y:S05]  /*6be0*/  BSYNC B1 ;  /* 0x0000000000017941 */ /* 0x000fea0003800000 */
.L_x_208:
        /* <DEDUP_REMOVED lines=9> */
.L_x_211:
[----:B------:R-:W-:Y:S05]  /*6c80*/  BSYNC B1 ;  /* 0x0000000000017941 */ /* 0x000fea0003800000 */
.L_x_210:
        /* <DEDUP_REMOVED lines=9> */
.L_x_213:
[----:B------:R-:W-:Y:S05]  /*6d20*/  BSYNC B1 ;  /* 0x0000000000017941 */ /* 0x000fea0003800000 */
.L_x_212:
[----:B-----5:R-:W-:Y:S01]  /*6d30*/  SHF.L.U32 R3, R154, 0x10, RZ ;  /* 0x000000109a037819 */ /* 0x020fe200000006ff */
        /* <DEDUP_REMOVED lines=8> */
.L_x_215:
[----:B------:R-:W-:Y:S05]  /*6dc0*/  BSYNC B1 ;  /* 0x0000000000017941 */ /* 0x000fea0003800000 */
.L_x_214:
        /* <DEDUP_REMOVED lines=9> */
.L_x_217:
[----:B------:R-:W-:Y:S05]  /*6e60*/  BSYNC B1 ;  /* 0x0000000000017941 */ /* 0x000fea0003800000 */
.L_x_216:
        /* <DEDUP_REMOVED lines=9> */
.L_x_219:
[----:B------:R-:W-:Y:S05]  /*6f00*/  BSYNC B1 ;  /* 0x0000000000017941 */ /* 0x000fea0003800000 */
.L_x_218:
        /* <DEDUP_REMOVED lines=9> */
.L_x_221:
[----:B------:R-:W-:Y:S05]  /*6fa0*/  BSYNC B1 ;  /* 0x0000000000017941 */ /* 0x000fea0003800000 */
.L_x_220:
        /* <DEDUP_REMOVED lines=9> */
.L_x_223:
[----:B------:R-:W-:Y:S05]  /*7040*/  BSYNC B1 ;  /* 0x0000000000017941 */ /* 0x000fea0003800000 */
.L_x_222:
        /* <DEDUP_REMOVED lines=9> */
.L_x_225:
[----:B------:R-:W-:Y:S05]  /*70e0*/  BSYNC B1 ;  /* 0x0000000000017941 */ /* 0x000fea0003800000 */
.L_x_224:
        /* <DEDUP_REMOVED lines=9> */
.L_x_227:
[----:B------:R-:W-:Y:S05]  /*7180*/  BSYNC B1 ;  /* 0x0000000000017941 */ /* 0x000fea0003800000 */
.L_x_226:
        /* <DEDUP_REMOVED lines=9> */
.L_x_229:
[----:B------:R-:W-:Y:S05]  /*7220*/  BSYNC B1 ;  /* 0x0000000000017941 */ /* 0x000fea0003800000 */
.L_x_228:
        /* <DEDUP_REMOVED lines=9> */
.L_x_231:
[----:B------:R-:W-:Y:S05]  /*72c0*/  BSYNC B1 ;  /* 0x0000000000017941 */ /* 0x000fea0003800000 */
.L_x_230:
        /* <DEDUP_REMOVED lines=9> */
.L_x_233:
[----:B------:R-:W-:Y:S05]  /*7360*/  BSYNC B1 ;  /* 0x0000000000017941 */ /* 0x000fea0003800000 */
.L_x_232:
        /* <DEDUP_REMOVED lines=9> */
.L_x_235:
[----:B------:R-:W-:Y:S05]  /*7400*/  BSYNC B1 ;  /* 0x0000000000017941 */ /* 0x000fea0003800000 */
.L_x_234:
        /* <DEDUP_REMOVED lines=9> */
.L_x_237:
[----:B------:R-:W-:Y:S05]  /*74a0*/  BSYNC B1 ;  /* 0x0000000000017941 */ /* 0x000fea0003800000 */
.L_x_236:
        /* <DEDUP_REMOVED lines=9> */
.L_x_239:
[----:B------:R-:W-:Y:S05]  /*7540*/  BSYNC B1 ;  /* 0x0000000000017941 */ /* 0x000fea0003800000 */
.L_x_238:
        /* <DEDUP_REMOVED lines=9> */
.L_x_241:
[----:B------:R-:W-:Y:S05]  /*75e0*/  BSYNC B1 ;  /* 0x0000000000017941 */ /* 0x000fea0003800000 */
.L_x_240:
        /* <DEDUP_REMOVED lines=9> */
.L_x_243:
[----:B------:R-:W-:Y:S05]  /*7680*/  BSYNC B1 ;  /* 0x0000000000017941 */ /* 0x000fea0003800000 */
.L_x_242:
        /* <DEDUP_REMOVED lines=9> */
.L_x_245:
[----:B------:R-:W-:Y:S05]  /*7720*/  BSYNC B1 ;  /* 0x0000000000017941 */ /* 0x000fea0003800000 */
.L_x_244:
        /* <DEDUP_REMOVED lines=9> */
.L_x_247:
[----:B------:R-:W-:Y:S05]  /*77c0*/  BSYNC B1 ;  /* 0x0000000000017941 */ /* 0x000fea0003800000 */
.L_x_246:
        /* <DEDUP_REMOVED lines=9> */
.L_x_249:
[----:B------:R-:W-:Y:S05]  /*7860*/  BSYNC B1 ;  /* 0x0000000000017941 */ /* 0x000fea0003800000 */
.L_x_248:
        /* <DEDUP_REMOVED lines=9> */
.L_x_251:
[----:B------:R-:W-:Y:S05]  /*7900*/  BSYNC B1 ;  /* 0x0000000000017941 */ /* 0x000fea0003800000 */
.L_x_250:
        /* <DEDUP_REMOVED lines=9> */
.L_x_253:
[----:B------:R-:W-:Y:S05]  /*79a0*/  BSYNC B1 ;  /* 0x0000000000017941 */ /* 0x000fea0003800000 */
.L_x_252:
        /* <DEDUP_REMOVED lines=9> */
.L_x_255:
[----:B------:R-:W-:Y:S05]  /*7a40*/  BSYNC B1 ;  /* 0x0000000000017941 */ /* 0x000fea0003800000 */
.L_x_254:
        /* <DEDUP_REMOVED lines=9> */
.L_x_257:
[----:B------:R-:W-:Y:S05]  /*7ae0*/  BSYNC B1 ;  /* 0x0000000000017941 */ /* 0x000fea0003800000 */
.L_x_256:
        /* <DEDUP_REMOVED lines=9> */
.L_x_259:
[----:B------:R-:W-:Y:S05]  /*7b80*/  BSYNC B1 ;  /* 0x0000000000017941 */ /* 0x000fea0003800000 */
.L_x_258:
        /* <DEDUP_REMOVED lines=9> */
.L_x_261:
[----:B------:R-:W-:Y:S05]  /*7c20*/  BSYNC B1 ;  /* 0x0000000000017941 */ /* 0x000fea0003800000 */
.L_x_260:
        /* <DEDUP_REMOVED lines=9> */
.L_x_263:
[----:B------:R-:W-:Y:S05]  /*7cc0*/  BSYNC B1 ;  /* 0x0000000000017941 */ /* 0x000fea0003800000 */
.L_x_262:
        /* <DEDUP_REMOVED lines=9> */
.L_x_265:
[----:B------:R-:W-:Y:S05]  /*7d60*/  BSYNC B1 ;  /* 0x0000000000017941 */ /* 0x000fea0003800000 */
.L_x_264:
        /* <DEDUP_REMOVED lines=9> */
.L_x_267:
[----:B------:R-:W-:Y:S05]  /*7e00*/  BSYNC B1 ;  /* 0x0000000000017941 */ /* 0x000fea0003800000 */
.L_x_266:
        /* <DEDUP_REMOVED lines=9> */
.L_x_269:
[----:B------:R-:W-:Y:S05]  /*7ea0*/  BSYNC B1 ;  /* 0x0000000000017941 */ /* 0x000fea0003800000 */
.L_x_268:
        /* <DEDUP_REMOVED lines=9> */
.L_x_271:
[----:B------:R-:W-:Y:S05]  /*7f40*/  BSYNC B1 ;  /* 0x0000000000017941 */ /* 0x000fea0003800000 */
.L_x_270:
        /* <DEDUP_REMOVED lines=9> */
.L_x_273:
[----:B------:R-:W-:Y:S05]  /*7fe0*/  BSYNC B1 ;  /* 0x0000000000017941 */ /* 0x000fea0003800000 */
.L_x_272:
        /* <DEDUP_REMOVED lines=9> */
.L_x_275:
[----:B------:R-:W-:Y:S05]  /*8080*/  BSYNC B1 ;  /* 0x0000000000017941 */ /* 0x000fea0003800000 */
.L_x_274:
        /* <DEDUP_REMOVED lines=9> */
.L_x_277:
[----:B------:R-:W-:Y:S05]  /*8120*/  BSYNC B1 ;  /* 0x0000000000017941 */ /* 0x000fea0003800000 */
.L_x_276:
        /* <DEDUP_REMOVED lines=9> */
.L_x_279:
[----:B------:R-:W-:Y:S05]  /*81c0*/  BSYNC B1 ;  /* 0x0000000000017941 */ /* 0x000fea0003800000 */
.L_x_278:
[----:B0----5:R-:W-:Y:S01]  /*81d0*/  IMAD.U32 R3, R154, 0x10000, RZ ;  /* 0x000100009a037824 */ /* 0x021fe200078e00ff */
[----:B------:R-:W-:Y:S01]  /*81e0*/  ISETP.GT.AND P2, PT, R0, 0x78, P1 ;  /* 0x000000780000780c */ /* 0x000fe20000f44270 */
[----:B------:R-:W-:Y:S02]  /*81f0*/  BSSY B1, `(.L_x_280) ;  /* 0x0000007000017945 */ /* 0x000fe40003800000 */
[----:B-1----:R-:W-:-:S04]  /*8200*/  FMUL R4, R3, R156 ;  /* 0x0000009c03047220 */ /* 0x002fc80000400000 */
[----:B------:R-:W-:-:S05]  /*8210*/  FFMA R4, R85, R155, R4 ;  /* 0x0000009b55047223 */ /* 0x000fca0000000004 */
[----:B------:R-:W-:-:S05]  /*8220*/  F2FP.BF16.F32.PACK_AB R4, RZ, R4 ;  /* 0x00000004ff04723e */ /* 0x000fca00000010ff */
[----:B------:R0:W-:Y:S01]  /*8230*/  @P0 STG.E.U16 desc[UR36][R6.64+0xf2], R4 ;  /* 0x0000f20406000986 */ /* 0x0001e2000c101524 */
[----:B------:R-:W-:Y:S05]  /*8240*/  @!P2 BRA `(.L_x_281) ;  /* 0x000000000004a947 */ /* 0x000fea0003800000 */
[----:B------:R1:W5:Y:S02]  /*8250*/  LDG.E.LTC128B.U16 R154, desc[UR36][R10.64+0xf0] ;  /* 0x0000f0240a9a7981 */ /* 0x000364000c1e1520 */
.L_x_281:
[----:B------:R-:W-:Y:S05]  /*8260*/  BSYNC B1 ;  /* 0x0000000000017941 */ /* 0x000fea0003800000 */
.L_x_280:
[----:B-----5:R-:W-:Y:S01]  /*8270*/  IMAD.U32 R3, R154, 0x10000, RZ ;  /* 0x000100009a037824 */ /* 0x020fe200078e00ff */
[----:B------:R-:W-:Y:S01]  /*8280*/  ISETP.GT.AND P1, PT, R0, 0x79, P1 ;  /* 0x000000790000780c */ /* 0x000fe20000f24270 */
[----:B0-----:R-:W-:Y:S01]  /*8290*/  @P2 IMAD.MOV.U32 R4, RZ, RZ, R8 ;  /* 0x000000ffff042224 */ /* 0x001fe200078e0008 */
[----:B------:R-:W-:Y:S01]  /*82a0*/  BSSY B1, `(.L_x_282) ;  /* 0x0000008000017945 */ /* 0x000fe20003800000 */
[----:B------:R-:W-:Y:S01]  /*82b0*/  FMUL R3, R3, R156 ;  /* 0x0000009c03037220 */ /* 0x000fe20000400000 */
[----:B------:R-:W-:-:S03]  /*82c0*/  @P2 IMAD.MOV.U32 R5, RZ, RZ, R9 ;  /* 0x000000ffff052224 */ /* 0x000fc600078e0009 */
[----:B------:R-:W-:-:S05]  /*82d0*/  FFMA R3, R86, R155, R3 ;  /* 0x0000009b56037223 */ /* 0x000fca0000000003 */
[----:B------:R-:W-:-:S05]  /*82e0*/  F2FP.BF16.F32.PACK_AB R3, RZ, R3 ;  /* 0x00000003ff03723e */ /* 0x000fca00000010ff */
[----:B------:R0:W-:Y:S01]  /*82f0*/  @P2 STG.E.U16 desc[UR36][R4.64+0xf0], R3 ;  /* 0x0000f00304002986 */ /* 0x0001e2000c101524 */
[----:B------:R-:W-:Y:S05]  /*8300*/  @!P1 BRA `(.L_x_283) ;  /* 0x0000000000049947 */ /* 0x000fea0003800000 */
[----:B------:R0:W5:Y:S02]  /*8310*/  LDG.E.LTC128B.U16 R154, desc[UR36][R10.64+0xf2] ;  /* 0x0000f2240a9a7981 */ /* 0x000164000c1e1520 */
.L_x_283:
[----:B------:R-:W-:Y:S05]  /*8320*/  BSYNC B1 ;  /* 0x0000000000017941 */ /* 0x000fea0003800000 */
.L_x_282:
[----:B------:R-:W-:Y:S05]  /*8330*/  @!P1 BRA `(.L_x_284) ;  /* 0x00000024004c9947 */ /* 0x000fea0003800000 */
[----:B0----5:R-:W-:-:S04]  /*8340*/  IMAD.U32 R3, R154, 0x10000, RZ ;  /* 0x000100009a037824 */ /* 0x021fc800078e00ff */
[----:B------:R-:W-:-:S04]  /*8350*/  FMUL R0, R3, R156 ;  /* 0x0000009c03007220 */ /* 0x000fc80000400000 */
[----:B------:R-:W-:-:S05]  /*8360*/  FFMA R0, R87, R155, R0 ;  /* 0x0000009b57007223 */ /* 0x000fca0000000000 */
[----:B------:R-:W-:-:S05]  /*8370*/  F2FP.BF16.F32.PACK_AB R0, RZ, R0 ;  /* 0x00000000ff00723e */ /* 0x000fca00000010ff */
[----:B------:R0:W-:Y:S01]  /*8380*/  STG.E.U16 desc[UR36][R8.64+0xf2], R0 ;  /* 0x0000f20008007986 */ /* 0x0001e2000c101524 */
[----:B------:R-:W-:Y:S05]  /*8390*/  BRA `(.L_x_284) ;  /* 0x0000002400347947 */ /* 0x000fea0003800000 */
.L_x_33:
[----:B------:R-:W-:Y:S01]  /*83a0*/  ULDC.64 UR4, c[0x0][0x5c0] ;  /* 0x0001700000047ab9 */ /* 0x000fe20000000a00 */
[-C--:B------:R-:W-:Y:S01]  /*83b0*/  FMUL R88, R88, R155.reuse ;  /* 0x0000009b58587220 */ /* 0x080fe20000400000 */
[----:B------:R-:W-:Y:S01]  /*83c0*/  LEA R6, P0, R168, UR4, 0x1 ;  /* 0x00000004a8067c11 */ /* 0x000fe2000f8008ff */
[----:B------:R-:W-:Y:S01]  /*83d0*/  IMAD.SHL.U32 R11, R4, 0x10, RZ ;  /* 0x00000010040b7824 */ /* 0x000fe200078e00ff */
[----:B------:R-:W-:Y:S01]  /*83e0*/  ISETP.GT.AND P2, PT, R0, 0x1, P3 ;  /* 0x000000010000780c */ /* 0x000fe20001f44270 */
[-C--:B------:R-:W-:Y:S01]  /*83f0*/  FMUL R89, R89, R155.reuse ;  /* 0x0000009b59597220 */ /* 0x080fe20000400000 */
[----:B------:R-:W-:Y:S01]  /*8400*/  LEA.HI.X R7, R168, UR5, R167, 0x1, P0 ;  /* 0x00000005a8077c11 */ /* 0x000fe200080f0ca7 */
[-C--:B------:R-:W-:Y:S01]  /*8410*/  FMUL R90, R90, R155.reuse ;  /* 0x0000009b5a5a7220 */ /* 0x080fe20000400000 */
[----:B------:R-:W-:Y:S01]  /*8420*/  ISETP.GT.AND P0, PT, R3, 0x8, PT ;  /* 0x000000080300780c */ /* 0x000fe20003f04270 */
[-C--:B------:R-:W-:Y:S01]  /*8430*/  FMUL R91, R91, R155.reuse ;  /* 0x0000009b5b5b7220 */ /* 0x080fe20000400000 */
[----:B------:R-:W-:Y:S01]  /*8440*/  F2FP.BF16.F32.PACK_AB R88, RZ, R88 ;  /* 0x00000058ff58723e */ /* 0x000fe200000010ff */
[-C--:B------:R-:W-:Y:S01]  /*8450*/  FMUL R92, R92, R155.reuse ;  /* 0x0000009b5c5c7220 */ /* 0x080fe20000400000 */
[----:B------:R-:W-:Y:S01]  /*8460*/  ISETP.GT.AND P4, PT, R0, RZ, P0 ;  /* 0x000000ff0000720c */ /* 0x000fe20000784270 */
[-C--:B------:R-:W-:Y:S01]  /*8470*/  FMUL R93, R93, R155.reuse ;  /* 0x0000009b5d5d7220 */ /* 0x080fe20000400000 */
[--C-:B------:R-:W-:Y:S01]  /*8480*/  SHF.L.U64.HI R9, R4, 0x4, R5.reuse ;  /* 0x0000000404097819 */ /* 0x100fe20000010205 */
[----:B------:R-:W-:Y:S01]  /*8490*/  @P1 STG.E.U16 desc[UR36][R6.64], R88 ;  /* 0x0000005806001986 */ /* 0x000fe2000c101524 */
[----:B------:R-:W-:Y:S01]  /*84a0*/  ISETP.GT.AND P1, PT, R0, 0x1, P0 ;  /* 0x000000010000780c */ /* 0x000fe20000724270 */
[-C--:B------:R-:W-:Y:S01]  /*84b0*/  FMUL R94, R94, R155.reuse ;  /* 0x0000009b5e5e7220 */ /* 0x080fe20000400000 */
[----:B------:R-:W-:Y:S01]  /*84c0*/  IADD3 R12, P5, R11, R6, RZ ;  /* 0x000000060b0c7210 */ /* 0x000fe20007fbe0ff */
[----:B------:R-:W-:Y:S01]  /*84d0*/  FMUL R95, R95, R155 ;  /* 0x0000009b5f5f7220 */ /* 0x000fe20000400000 */
[----:B------:R-:W-:Y:S01]  /*84e0*/  F2FP.BF16.F32.PACK_AB R89, RZ, R89 ;  /* 0x00000059ff59723e */ /* 0x000fe200000010ff */
[-C--:B------:R-:W-:Y:S01]  /*84f0*/  FMUL R96, R96, R155.reuse ;  /* 0x0000009b60607220 */ /* 0x080fe20000400000 */
[----:B------:R-:W-:Y:S01]  /*8500*/  F2FP.BF16.F32.PACK_AB R90, RZ, R90 ;  /* 0x0000005aff5a723e */ /* 0x000fe200000010ff */
[----:B------:R-:W-:Y:S01]  /*8510*/  FMUL R97, R97, R155 ;  /* 0x0000009b61617220 */ /* 0x000fe20000400000 */
[----:B------:R-:W-:Y:S01]  /*8520*/  IADD3.X R13, R9, R7, RZ, P5, !PT ;  /* 0x00000007090d7210 */ /* 0x000fe20002ffe4ff */
[----:B------:R-:W-:Y:S01]  /*8530*/  @P2 STG.E.U16 desc[UR36][R6.64+0x2], R89 ;  /* 0x0000025906002986 */ /* 0x000fe2000c101524 */
[----:B------:R-:W-:Y:S01]  /*8540*/  F2FP.BF16.F32.PACK_AB R91, RZ, R91 ;  /* 0x0000005bff5b723e */ /* 0x000fe200000010ff */
[-C--:B------:R-:W-:Y:S01]  /*8550*/  FMUL R98, R98, R155.reuse ;  /* 0x0000009b62627220 */ /* 0x080fe20000400000 */
[C---:B------:R-:W-:Y:S01]  /*8560*/  ISETP.GT.AND P5, PT, R0.reuse, 0x9, P3 ;  /* 0x000000090000780c */ /* 0x040fe20001fa4270 */
[----:B------:R-:W-:Y:S01]  /*8570*/  @P4 STG.E.U16 desc[UR36][R12.64], R90 ;  /* 0x0000005a0c004986 */ /* 0x000fe2000c101524 */
[C---:B------:R-:W-:Y:S01]  /*8580*/  ISETP.GT.AND P4, PT, R0.reuse, 0x8, P3 ;  /* 0x000000080000780c */ /* 0x040fe20001f84270 */
[-C--:B------:R-:W-:Y:S01]  /*8590*/  FMUL R99, R99, R155.reuse ;  /* 0x0000009b63637220 */ /* 0x080fe20000400000 */
[C---:B------:R-:W-:Y:S01]  /*85a0*/  ISETP.GT.AND P2, PT, R0.reuse, 0x8, P0 ;  /* 0x000000080000780c */ /* 0x040fe20000744270 */
[----:B------:R-:W-:Y:S01]  /*85b0*/  @P1 STG.E.U16 desc[UR36][R12.64+0x2], R91 ;  /* 0x0000025b0c001986 */ /* 0x000fe2000c101524 */
[----:B------:R-:W-:Y:S01]  /*85c0*/  ISETP.GT.AND P1, PT, R0, 0x9, P0 ;  /* 0x000000090000780c */ /* 0x000fe20000724270 */
[-C--:B------:R-:W-:Y:S01]  /*85d0*/  FMUL R100, R100, R155.reuse ;  /* 0x0000009b64647220 */ /* 0x080fe20000400000 */
[----:B------:R-:W-:Y:S01]  /*85e0*/  F2FP.BF16.F32.PACK_AB R92, RZ, R92 ;  /* 0x0000005cff5c723e */ /* 0x000fe200000010ff */
[----:B------:R-:W-:Y:S01]  /*85f0*/  FMUL R101, R101, R155 ;  /* 0x0000009b65657220 */ /* 0x000fe20000400000 */
[----:B------:R-:W-:Y:S01]  /*8600*/  F2FP.BF16.F32.PACK_AB R93, RZ, R93 ;  /* 0x0000005dff5d723e */ /* 0x000fe200000010ff */
[-C--:B------:R-:W-:Y:S01]  /*8610*/  FMUL R102, R102, R155.reuse ;  /* 0x0000009b66667220 */ /* 0x080fe20000400000 */
[----:B------:R-:W-:Y:S01]  /*8620*/  F2FP.BF16.F32.PACK_AB R94, RZ, R94 ;  /* 0x0000005eff5e723e */ /* 0x000fe200000010ff */
[----:B------:R-:W-:Y:S01]  /*8630*/  FMUL R103, R103, R155 ;  /* 0x0000009b67677220 */ /* 0x000fe20000400000 */
[----:B------:R-:W-:Y:S01]  /*8640*/  F2FP.BF16.F32.PACK_AB R95, RZ, R95 ;  /* 0x0000005fff5f723e */ /* 0x000fe200000010ff */
[----:B------:R-:W-:Y:S01]  /*8650*/  @P4 STG.E.U16 desc[UR36][R6.64+0x10], R92 ;  /* 0x0000105c06004986 */ /* 0x000fe2000c101524 */
[----:B------:R-:W-:Y:S01]  /*8660*/  ISETP.GT.AND P4, PT, R0, 0x10, P3 ;  /* 0x000000100000780c */ /* 0x000fe20001f84270 */
[----:B------:R-:W-:Y:S01]  /*8670*/  FMUL R104, R104, R155 ;  /* 0x0000009b68687220 */ /* 0x000fe20000400000 */
[----:B------:R-:W-:Y:S01]  /*8680*/  F2FP.BF16.F32.PACK_AB R96, RZ, R96 ;  /* 0x00000060ff60723e */ /* 0x000fe200000010ff */
[----:B------:R-:W-:Y:S01]  /*8690*/  @P5 STG.E.U16 desc[UR36][R6.64+0x12], R93 ;  /* 0x0000125d06005986 */ /* 0x000fe2000c101524 */
[----:B------:R-:W-:Y:S01]  /*86a0*/  F2FP.BF16.F32.PACK_AB R97, RZ, R97 ;  /* 0x00000061ff61723e */ /* 0x000fe200000010ff */
[-C--:B------:R-:W-:Y:S01]  /*86b0*/  FMUL R105, R105, R155.reuse ;  /* 0x0000009b69697220 */ /* 0x080fe20000400000 */
[C---:B------:R-:W-:Y:S01]  /*86c0*/  ISETP.GT.AND P5, PT, R0.reuse, 0x11, P0 ;  /* 0x000000110000780c */ /* 0x040fe200007a4270 */
[----:B------:R-:W-:Y:S01]  /*86d0*/  @P2 STG.E.U16 desc[UR36][R12.64+0x10], R94 ;  /* 0x0000105e0c002986 */ /* 0x000fe2000c101524 */
[----:B------:R-:W-:Y:S01]  /*86e0*/  ISETP.GT.AND P2, PT, R0, 0x10, P0 ;  /* 0x000000100000780c */ /* 0x000fe20000744270 */
[-C--:B------:R-:W-:Y:S01]  /*86f0*/  FMUL R106, R106, R155.reuse ;  /* 0x0000009b6a6a7220 */ /* 0x080fe20000400000 */
[----:B------:R-:W-:Y:S01]  /*8700*/  F2FP.BF16.F32.PACK_AB R98, RZ, R98 ;  /* 0x00000062ff62723e */ /* 0x000fe200000010ff */
[----:B------:R-:W-:Y:S01]  /*8710*/  @P1 STG.E.U16 desc[UR36][R12.64+0x12], R95 ;  /* 0x0000125f0c001986 */ /* 0x000fe2000c101524 */
[C---:B------:R-:W-:Y:S01]  /*8720*/  ISETP.GT.AND P1, PT, R0.reuse, 0x11, P3 ;  /* 0x000000110000780c */ /* 0x040fe20001f24270 */
[----:B------:R-:W-:Y:S01]  /*8730*/  FMUL R107, R107, R155 ;  /* 0x0000009b6b6b7220 */ /* 0x000fe20000400000 */
[----:B------:R-:W-:Y:S01]  /*8740*/  F2FP.BF16.F32.PACK_AB R99, RZ, R99 ;  /* 0x00000063ff63723e */ /* 0x000fe200000010ff */
        /* <DEDUP_REMOVED lines=61> */
[----:B------:R-:W-:Y:S01]  /*8b20*/  ISETP.GT.AND P4, PT, R0, 0x31, P3 ;  /* 0x000000310000780c */ /* 0x000fe20001f84270 */
[----:B------:R-:W-:Y:S01]  /*8b30*/  FMUL R125, R125, R155 ;  /* 0x0000009b7d7d7220 */ /* 0x000fe20000400000 */
[----:B------:R-:W-:Y:S01]  /*8b40*/  F2FP.BF16.F32.PACK_AB R117, RZ, R117 ;  /* 0x00000075ff75723e */ /* 0x000fe200000010ff */
[-C--:B------:R-:W-:Y:S01]  /*8b50*/  FMUL R126, R126, R155.reuse ;  /* 0x0000009b7e7e7220 */ /* 0x080fe20000400000 */
[----:B------:R-:W-:Y:S01]  /*8b60*/  F2FP.BF16.F32.PACK_AB R118, RZ, R118 ;  /* 0x00000076ff76723e */ /* 0x000fe200000010ff */
[----:B------:R-:W-:Y:S01]  /*8b70*/  FMUL R127, R127, R155 ;  /* 0x0000009b7f7f7220 */ /* 0x000fe20000400000 */
[----:B------:R-:W-:Y:S01]  /*8b80*/  F2FP.BF16.F32.PACK_AB R119, RZ, R119 ;  /* 0x00000077ff77723e */ /* 0x000fe200000010ff */
        /* <DEDUP_REMOVED lines=64> */
[----:B------:R-:W-:Y:S01]  /*8f90*/  IMAD.SHL.U32 R23, R4, 0x100, RZ ;  /* 0x0000010004177824 */ /* 0x000fe200078e00ff */
[----:B------:R-:W-:Y:S01]  /*8fa0*/  F2FP.BF16.F32.PACK_AB R138, RZ, R138 ;  /* 0x0000008aff8a723e */ /* 0x000fe200000010ff */
[----:B------:R-:W-:Y:S01]  /*8fb0*/  FMUL R146, R146, R155 ;  /* 0x0000009b92927220 */ /* 0x000fe20000400000 */
[----:B------:R-:W-:Y:S01]  /*8fc0*/  F2FP.BF16.F32.PACK_AB R139, RZ, R139 ;  /* 0x0000008bff8b723e */ /* 0x000fe200000010ff */
[----:B------:R-:W-:Y:S01]  /*8fd0*/  @P1 STG.E.U16 desc[UR36][R6.64+0x90], R124 ;  /* 0x0000907c06001986 */ /* 0x000fe2000c101524 */
[C---:B------:R-:W-:Y:S01]  /*8fe0*/  ISETP.GT.AND P1, PT, R0.reuse, 0x50, P3 ;  /* 0x000000500000780c */ /* 0x040fe20001f24270 */
[-C--:B------:R-:W-:Y:S01]  /*8ff0*/  FMUL R147, R147, R155.reuse ;  /* 0x0000009b93937220 */ /* 0x080fe20000400000 */
[----:B------:R-:W-:Y:S01]  /*9000*/  F2FP.BF16.F32.PACK_AB R140, RZ, R140 ;  /* 0x0000008cff8c723e */ /* 0x000fe200000010ff */
[----:B------:R-:W-:Y:S01]  /*9010*/  @P2 STG.E.U16 desc[UR36][R6.64+0x92], R125 ;  /* 0x0000927d06002986 */ /* 0x000fe2000c101524 */
[----:B------:R-:W-:Y:S01]  /*9020*/  ISETP.GT.AND P2, PT, R0, 0x51, P3 ;  /* 0x000000510000780c */ /* 0x000fe20001f44270 */
        /* <DEDUP_REMOVED lines=16> */
[-C--:B------:R-:W-:Y:S01]  /*9130*/  FMUL R25, R25, R155.reuse ;  /* 0x0000009b19197220 */ /* 0x080fe20000400000 */
[----:B------:R-:W-:Y:S01]  /*9140*/  SHF.L.U64.HI R21, R4, 0x8, R5 ;  /* 0x0000000804157819 */ /* 0x000fe20000010205 */
[----:B------:R-:W-:Y:S01]  /*9150*/  @P5 STG.E.U16 desc[UR36][R12.64+0xa0], R130 ;  /* 0x0000a0820c005986 */ /* 0x000fe2000c101524 */
[----:B------:R-:W-:Y:S01]  /*9160*/  ISETP.GT.AND P5, PT, R0, 0x58, P0 ;  /* 0x000000580000780c */ /* 0x000fe200007a4270 */
        /* <DEDUP_REMOVED lines=26> */
[----:B------:R-:W-:Y:S01]  /*9310*/  FMUL R32, R32, R155 ;  /* 0x0000009b20207220 */ /* 0x000fe20000400000 */
[----:B------:R-:W-:Y:S01]  /*9320*/  F2FP.BF16.F32.PACK_AB R25, RZ, R25 ;  /* 0x00000019ff19723e */ /* 0x000fe200000010ff */
[-C--:B------:R-:W-:Y:S01]  /*9330*/  FMUL R33, R33, R155.reuse ;  /* 0x0000009b21217220 */ /* 0x080fe20000400000 */
        /* <DEDUP_REMOVED lines=28> */
[----:B------:R-:W-:Y:S01]  /*9500*/  F2FP.BF16.F32.PACK_AB R34, RZ, R34 ;  /* 0x00000022ff22723e */ /* 0x000fe200000010ff */
[----:B------:R-:W-:Y:S01]  /*9510*/  FMUL R42, R42, R155 ;  /* 0x0000009b2a2a7220 */ /* 0x000fe20000400000 */
[----:B------:R-:W-:Y:S01]  /*9520*/  F2FP.BF16.F32.PACK_AB R35, RZ, R35 ;  /* 0x00000023ff23723e */ /* 0x000fe200000010ff */
[----:B------:R-:W-:Y:S01]  /*9530*/  @P4 STG.E.U16 desc[UR36][R12.64+0xd2], R143 ;  /* 0x0000d28f0c004986 */ /* 0x000fe2000c101524 */
[C---:B------:R-:W-:Y:S01]  /*9540*/  ISETP.GT.AND P4, PT, R0.reuse, 0x71, P0 ;  /* 0x000000710000780c */ /* 0x040fe20000784270 */
[----:B------:R-:W-:Y:S01]  /*9550*/  FMUL R43, R43, R155 ;  /* 0x0000009b2b2b7220 */ /* 0x000fe20000400000 */
[----:B------:R-:W-:Y:S01]  /*9560*/  F2FP.BF16.F32.PACK_AB R36, RZ, R36 ;  /* 0x00000024ff24723e */ /* 0x000fe200000010ff */
[----:B------:R-:W-:Y:S01]  /*9570*/  @P5 STG.E.U16 desc[UR36][R6.64+0xe0], R144 ;  /* 0x0000e09006005986 */ /* 0x000fe2000c101524 */
[----:B------:R-:W-:Y:S01]  /*9580*/  ISETP.GT.AND P5, PT, R0, 0x70, P0 ;  /* 0x000000700000780c */ /* 0x000fe200007a4270 */
[----:B------:R-:W-:Y:S01]  /*9590*/  @P1 IMAD.MOV.U32 R4, RZ, RZ, R6 ;  /* 0x000000ffff041224 */ /* 0x000fe200078e0006 */
[----:B------:R-:W-:Y:S01]  /*95a0*/  F2FP.BF16.F32.PACK_AB R37, RZ, R37 ;  /* 0x00000025ff25723e */ /* 0x000fe200000010ff */
[----:B------:R-:W-:Y:S01]  /*95b0*/  @P1 IMAD.MOV.U32 R5, RZ, RZ, R7 ;  /* 0x000000ffff051224 */ /* 0x000fe200078e0007 */
[----:B------:R-:W-:Y:S01]  /*95c0*/  F2FP.BF16.F32.PACK_AB R38, RZ, R38 ;  /* 0x00000026ff26723e */ /* 0x000fe200000010ff */
[----:B------:R-:W-:Y:S01]  /*95d0*/  FMUL R44, R44, R155 ;  /* 0x0000009b2c2c7220 */ /* 0x000fe20000400000 */
[----:B------:R-:W-:Y:S01]  /*95e0*/  F2FP.BF16.F32.PACK_AB R39, RZ, R39 ;  /* 0x00000027ff27723e */ /* 0x000fe200000010ff */
[-C--:B------:R-:W-:Y:S01]  /*95f0*/  FMUL R45, R45, R155.reuse ;  /* 0x0000009b2d2d7220 */ /* 0x080fe20000400000 */
[----:B------:R0:W-:Y:S01]  /*9600*/  @P1 STG.E.U16 desc[UR36][R4.64+0xe2], R145 ;  /* 0x0000e29104001986 */ /* 0x0001e2000c101524 */
[----:B------:R-:W-:Y:S01]  /*9610*/  IADD3 R14, P1, P2, R11, R6, R23 ;  /* 0x000000060b0e7210 */ /* 0x000fe20007a3e017 */
[-C--:B------:R-:W-:Y:S01]  /*9620*/  FMUL R46, R46, R155.reuse ;  /* 0x0000009b2e2e7220 */ /* 0x080fe20000400000 */
[----:B------:R-:W-:Y:S01]  /*9630*/  F2FP.BF16.F32.PACK_AB R40, RZ, R40 ;  /* 0x00000028ff28723e */ /* 0x000fe200000010ff */
[----:B------:R-:W-:Y:S01]  /*9640*/  FMUL R47, R47, R155 ;  /* 0x0000009b2f2f7220 */ /* 0x000fe20000400000 */
[----:B------:R-:W-:Y:S01]  /*9650*/  IADD3.X R15, R9, R7, R21, P1, P2 ;  /* 0x00000007090f7210 */ /* 0x000fe20000fe4415 */
[-C--:B------:R-:W-:Y:S01]  /*9660*/  FMUL R48, R48, R155.reuse ;  /* 0x0000009b30307220 */ /* 0x080fe20000400000 */
[----:B------:R-:W-:Y:S01]  /*9670*/  ISETP.GT.AND P1, PT, R3, 0x80, PT ;  /* 0x000000800300780c */ /* 0x000fe20003f24270 */
[-C--:B------:R-:W-:Y:S01]  /*9680*/  FMUL R49, R49, R155.reuse ;  /* 0x0000009b31317220 */ /* 0x080fe20000400000 */
[----:B------:R-:W-:Y:S01]  /*9690*/  ISETP.GT.AND P2, PT, R3, 0x88, PT ;  /* 0x000000880300780c */ /* 0x000fe20003f44270 */
[----:B------:R-:W-:Y:S01]  /*96a0*/  FMUL R50, R50, R155 ;  /* 0x0000009b32327220 */ /* 0x000fe20000400000 */
[----:B------:R-:W-:Y:S01]  /*96b0*/  F2FP.BF16.F32.PACK_AB R41, RZ, R41 ;  /* 0x00000029ff29723e */ /* 0x000fe200000010ff */
[----:B0-----:R-:W-:Y:S01]  /*96c0*/  @P5 IMAD.MOV.U32 R4, RZ, RZ, R12 ;  /* 0x000000ffff045224 */ /* 0x001fe200078e000c */
[----:B------:R-:W-:Y:S01]  /*96d0*/  F2FP.BF16.F32.PACK_AB R42, RZ, R42 ;  /* 0x0000002aff2a723e */ /* 0x000fe200000010ff */
[----:B------:R-:W-:Y:S01]  /*96e0*/  @P5 IMAD.MOV.U32 R5, RZ, RZ, R13 ;  /* 0x000000ffff055224 */ /* 0x000fe200078e000d */
[----:B------:R-:W-:Y:S01]  /*96f0*/  F2FP.BF16.F32.PACK_AB R43, RZ, R43 ;  /* 0x0000002bff2b723e */ /* 0x000fe200000010ff */
[-C--:B------:R-:W-:Y:S01]  /*9700*/  FMUL R51, R51, R155.reuse ;  /* 0x0000009b33337220 */ /* 0x080fe20000400000 */
[----:B------:R-:W-:Y:S01]  /*9710*/  F2FP.BF16.F32.PACK_AB R44, RZ, R44 ;  /* 0x0000002cff2c723e */ /* 0x000fe200000010ff */
[-C--:B------:R-:W-:Y:S01]  /*9720*/  FMUL R52, R52, R155.reuse ;  /* 0x0000009b34347220 */ /* 0x080fe20000400000 */
[----:B------:R0:W-:Y:S01]  /*9730*/  @P5 STG.E.U16 desc[UR36][R4.64+0xe0], R146 ;  /* 0x0000e09204005986 */ /* 0x0001e2000c101524 */
[C---:B------:R-:W-:Y:S01]  /*9740*/  ISETP.GT.AND P5, PT, R0.reuse, 0x78, P3 ;  /* 0x000000780000780c */ /* 0x040fe20001fa4270 */
[-C--:B------:R-:W-:Y:S01]  /*9750*/  FMUL R53, R53, R155.reuse ;  /* 0x0000009b35357220 */ /* 0x080fe20000400000 */
[C---:B------:R-:W-:Y:S01]  /*9760*/  ISETP.GT.AND P3, PT, R0.reuse, 0x79, P3 ;  /* 0x000000790000780c */ /* 0x040fe20001f64270 */
[----:B------:R-:W-:Y:S01]  /*9770*/  @P4 STG.E.U16 desc[UR36][R12.64+0xe2], R147 ;  /* 0x0000e2930c004986 */ /* 0x000fe2000c101524 */
[----:B------:R-:W-:Y:S01]  /*9780*/  ISETP.GT.AND P4, PT, R0, 0x78, P0 ;  /* 0x000000780000780c */ /* 0x000fe20000784270 */
[-C--:B------:R-:W-:Y:S01]  /*9790*/  FMUL R54, R54, R155.reuse ;  /* 0x0000009b36367220 */ /* 0x080fe20000400000 */
[----:B------:R-:W-:Y:S01]  /*97a0*/  ISETP.GT.AND P0, PT, R0, 0x79, P0 ;  /* 0x000000790000780c */ /* 0x000fe20000704270 */
[----:B------:R-:W-:Y:S01]  /*97b0*/  FMUL R55, R55, R155 ;  /* 0x0000009b37377220 */ /* 0x000fe20000400000 */
[----:B------:R-:W-:Y:S01]  /*97c0*/  F2FP.BF16.F32.PACK_AB R45, RZ, R45 ;  /* 0x0000002dff2d723e */ /* 0x000fe200000010ff */
[-C--:B------:R-:W-:Y:S01]  /*97d0*/  FMUL R56, R56, R155.reuse ;  /* 0x0000009b38387220 */ /* 0x080fe20000400000 */
[----:B------:R-:W-:Y:S01]  /*97e0*/  F2FP.BF16.F32.PACK_AB R46, RZ, R46 ;  /* 0x0000002eff2e723e */ /* 0x000fe200000010ff */
[----:B------:R-:W-:Y:S01]  /*97f0*/  FMUL R57, R57, R155 ;  /* 0x0000009b39397220 */ /* 0x000fe20000400000 */
[----:B------:R-:W-:Y:S01]  /*9800*/  F2FP.BF16.F32.PACK_AB R47, RZ, R47 ;  /* 0x0000002fff2f723e */ /* 0x000fe200000010ff */
[----:B------:R-:W-:Y:S01]  /*9810*/  @P5 STG.E.U16 desc[UR36][R6.64+0xf0], R148 ;  /* 0x0000f09406005986 */ /* 0x000fe2000c101524 */
[----:B0-----:R-:W-:Y:S01]  /*9820*/  IADD3 R4, P5, R23, R6, RZ ;  /* 0x0000000617047210 */ /* 0x001fe20007fbe0ff */
[-C--:B------:R-:W-:Y:S01]  /*9830*/  FMUL R58, R58, R155.reuse ;  /* 0x0000009b3a3a7220 */ /* 0x080fe20000400000 */
[----:B------:R-:W-:Y:S01]  /*9840*/  F2FP.BF16.F32.PACK_AB R48, RZ, R48 ;  /* 0x00000030ff30723e */ /* 0x000fe200000010ff */
[----:B------:R0:W-:Y:S01]  /*9850*/  @P3 STG.E.U16 desc[UR36][R6.64+0xf2], R149 ;  /* 0x0000f29506003986 */ /* 0x0001e2000c101524 */
[C---:B------:R-:W-:Y:S01]  /*9860*/  ISETP.GT.AND P3, PT, R0.reuse, RZ, P1 ;  /* 0x000000ff0000720c */ /* 0x040fe20000f64270 */
[----:B------:R-:W-:Y:S01]  /*9870*/  IMAD.X R5, R21, 0x1, R7, P5 ;  /* 0x0000000115057824 */ /* 0x000fe200028e0607 */
[C---:B------:R-:W-:Y:S01]  /*9880*/  ISETP.GT.AND P5, PT, R0.reuse, RZ, P2 ;  /* 0x000000ff0000720c */ /* 0x040fe200017a4270 */
        /* <DEDUP_REMOVED lines=11> */
[C---:B0-----:R-:W-:Y:S01]  /*9940*/  IADD3 R6, P3, R11.reuse, R4, RZ ;  /* 0x000000040b067210 */ /* 0x041fe20007f7e0ff */
[-C--:B------:R-:W-:Y:S01]  /*9950*/  FMUL R62, R62, R155.reuse ;  /* 0x0000009b3e3e7220 */ /* 0x080fe20000400000 */
[----:B------:R-:W-:Y:S01]  /*9960*/  F2FP.BF16.F32.PACK_AB R52, RZ, R52 ;  /* 0x00000034ff34723e */ /* 0x000fe200000010ff */
[----:B------:R-:W-:Y:S01]  /*9970*/  @P4 STG.E.U16 desc[UR36][R4.64+0x2], R25 ;  /* 0x0000021904004986 */ /* 0x000fe2000c101524 */
[----:B------:R-:W-:Y:S01]  /*9980*/  IADD3 R10, P4, R11, R4, RZ ;  /* 0x000000040b0a7210 */ /* 0x000fe20007f9e0ff */
[--C-:B------:R-:W-:Y:S01]  /*9990*/  IMAD.X R7, R9, 0x1, R5.reuse, P3 ;  /* 0x0000000109077824 */ /* 0x100fe200018e0605 */
[C---:B------:R-:W-:Y:S01]  /*99a0*/  ISETP.GT.AND P3, PT, R0.reuse, 0x9, P2 ;  /* 0x000000090000780c */ /* 0x040fe20001764270 */
[----:B------:R-:W-:Y:S01]  /*99b0*/  FMUL R63, R63, R155 ;  /* 0x0000009b3f3f7220 */ /* 0x000fe20000400000 */
[----:B------:R-:W-:Y:S01]  /*99c0*/  F2FP.BF16.F32.PACK_AB R53, RZ, R53 ;  /* 0x00000035ff35723e */ /* 0x000fe200000010ff */
[----:B------:R-:W-:Y:S01]  /*99d0*/  IMAD.X R11, R9, 0x1, R5, P4 ;  /* 0x00000001090b7824 */ /* 0x000fe200020e0605 */
[----:B------:R-:W-:Y:S01]  /*99e0*/  ISETP.GT.AND P4, PT, R0, 0x8, P1 ;  /* 0x000000080000780c */ /* 0x000fe20000f84270 */
[-C--:B------:R-:W-:Y:S01]  /*99f0*/  FMUL R64, R64, R155.reuse ;  /* 0x0000009b40407220 */ /* 0x080fe20000400000 */
[----:B------:R-:W-:Y:S01]  /*9a00*/  F2FP.BF16.F32.PACK_AB R54, RZ, R54 ;  /* 0x00000036ff36723e */ /* 0x000fe200000010ff */
[-C--:B------:R-:W-:Y:S01]  /*9a10*/  FMUL R65, R65, R155.reuse ;  /* 0x0000009b41417220 */ /* 0x080fe20000400000 */
        /* <DEDUP_REMOVED lines=13> */
[-C--:B------:R-:W-:Y:S01]  /*9af0*/  FMUL R70, R70, R155.reuse ;  /* 0x0000009b46467220 */ /* 0x080fe20000400000 */
[----:B------:R-:W-:Y:S01]  /*9b00*/  @P5 STG.E.U16 desc[UR36][R4.64+0x12], R29 ;  /* 0x0000121d04005986 */ /* 0x000fe2000c101524 */
[C---:B------:R-:W-:Y:S01]  /*9b10*/  ISETP.GT.AND P5, PT, R0.reuse, 0x11, P1 ;  /* 0x000000110000780c */ /* 0x040fe20000fa4270 */
[-C--:B------:R-:W-:Y:S01]  /*9b20*/  FMUL R71, R71, R155.reuse ;  /* 0x0000009b47477220 */ /* 0x080fe20000400000 */
[----:B------:R-:W-:Y:S01]  /*9b30*/  F2FP.BF16.F32.PACK_AB R58, RZ, R58 ;  /* 0x0000003aff3a723e */ /* 0x000fe200000010ff */
[----:B------:R0:W-:Y:S01]  /*9b40*/  @P0 STG.E.U16 desc[UR36][R6.64+0x10], R30 ;  /* 0x0000101e06000986 */ /* 0x0001e2000c101524 */
        /* <DEDUP_REMOVED lines=12> */
[----:B------:R-:W-:Y:S01]  /*9c10*/  ISETP.GT.AND P5, PT, R0, 0x19, P1 ;  /* 0x000000190000780c */ /* 0x000fe20000fa4270 */
[--C-:B0-----:R-:W-:Y:S01]  /*9c20*/  @P0 IMAD.MOV.U32 R6, RZ, RZ, R14.reuse ;  /* 0x000000ffff060224 */ /* 0x101fe200078e000e */
[----:B------:R-:W-:Y:S01]  /*9c30*/  F2FP.BF16.F32.PACK_AB R62, RZ, R62 ;  /* 0x0000003eff3e723e */ /* 0x000fe200000010ff */
[--C-:B------:R-:W-:Y:S01]  /*9c40*/  @P0 IMAD.MOV.U32 R7, RZ, RZ, R15.reuse ;  /* 0x000000ffff070224 */ /* 0x100fe200078e000f */
[----:B------:R-:W-:Y:S01]  /*9c50*/  F2FP.BF16.F32.PACK_AB R63, RZ, R63 ;  /* 0x0000003fff3f723e */ /* 0x000fe200000010ff */
[-C--:B------:R-:W-:Y:S01]  /*9c60*/  FMUL R75, R75, R155.reuse ;  /* 0x0000009b4b4b7220 */ /* 0x080fe20000400000 */
[----:B------:R-:W-:Y:S01]  /*9c70*/  F2FP.BF16.F32.PACK_AB R64, RZ, R64 ;  /* 0x00000040ff40723e */ /* 0x000fe200000010ff */
[-C--:B------:R-:W-:Y:S01]  /*9c80*/  FMUL R76, R76, R155.reuse ;  /* 0x0000009b4c4c7220 */ /* 0x080fe20000400000 */
[----:B------:R0:W-:Y:S01]  /*9c90*/  @P0 STG.E.U16 desc[UR36][R6.64+0x20], R34 ;  /* 0x0000202206000986 */ /* 0x0001e2000c101524 */
        /* <DEDUP_REMOVED lines=11> */
[----:B0-----:R-:W-:Y:S01]  /*9d50*/  @P3 IMAD.MOV.U32 R6, RZ, RZ, R14 ;  /* 0x000000ffff063224 */ /* 0x001fe200078e000e */
        /* <DEDUP_REMOVED lines=18> */
[----:B0-----:R-:W-:Y:S01]  /*9e80*/  @P0 IMAD.MOV.U32 R7, RZ, RZ, R15 ;  /* 0x000000ffff070224 */ /* 0x001fe200078e000f */
[----:B------:R-:W-:Y:S01]  /*9e90*/  @P0 MOV R6, R14 ;  /* 0x0000000e00060202 */ /* 0x000fe20000000f00 */
[----:B------:R-:W-:Y:S01]  /*9ea0*/  FMUL R87, R87, R155 ;  /* 0x0000009b57577220 */ /* 0x000fe20000400000 */
[----:B------:R-:W-:-:S02]  /*9eb0*/  F2FP.BF16.F32.PACK_AB R76, RZ, R76 ;  /* 0x0000004cff4c723e */ /* 0x000fc400000010ff */
[----:B------:R-:W-:Y:S01]  /*9ec0*/  F2FP.BF16.F32.PACK_AB R77, RZ, R77 ;  /* 0x0000004dff4d723e */ /* 0x000fe200000010ff */
[----:B------:R0:W-:Y:S01]  /*9ed0*/  @P0 STG.E.U16 desc[UR36][R6.64+0x30], R38 ;  /* 0x0000302606000986 */ /* 0x0001e2000c101524 */
[----:B------:R-:W-:Y:S02]  /*9ee0*/  ISETP.GT.AND P0, PT, R0, 0x20, P2 ;  /* 0x000000200000780c */ /* 0x000fe40001704270 */
[----:B------:R-:W-:Y:S02]  /*9ef0*/  F2FP.BF16.F32.PACK_AB R78, RZ, R78 ;  /* 0x0000004eff4e723e */ /* 0x000fe400000010ff */
[----:B------:R-:W-:Y:S02]  /*9f00*/  F2FP.BF16.F32.PACK_AB R79, RZ, R79 ;  /* 0x0000004fff4f723e */ /* 0x000fe400000010ff */
[----:B------:R-:W-:Y:S02]  /*9f10*/  F2FP.BF16.F32.PACK_AB R80, RZ, R80 ;  /* 0x00000050ff50723e */ /* 0x000fe400000010ff */
[----:B------:R-:W-:-:S02]  /*9f20*/  F2FP.BF16.F32.PACK_AB R81, RZ, R81 ;  /* 0x00000051ff51723e */ /* 0x000fc400000010ff */
[----:B------:R-:W-:Y:S01]  /*9f30*/  F2FP.BF16.F32.PACK_AB R82, RZ, R82 ;  /* 0x00000052ff52723e */ /* 0x000fe200000010ff */
[----:B0-----:R-:W-:Y:S01]  /*9f40*/  @P3 IMAD.MOV.U32 R6, RZ, RZ, R14 ;  /* 0x000000ffff063224 */ /* 0x001fe200078e000e */
[----:B------:R-:W-:Y:S01]  /*9f50*/  F2FP.BF16.F32.PACK_AB R83, RZ, R83 ;  /* 0x00000053ff53723e */ /* 0x000fe200000010ff */
[----:B------:R-:W-:Y:S01]  /*9f60*/  @P3 IMAD.MOV.U32 R7, RZ, RZ, R15 ;  /* 0x000000ffff073224 */ /* 0x000fe200078e000f */
[----:B------:R-:W-:Y:S02]  /*9f70*/  F2FP.BF16.F32.PACK_AB R84, RZ, R84 ;  /* 0x00000054ff54723e */ /* 0x000fe400000010ff */
[----:B------:R-:W-:Y:S02]  /*9f80*/  F2FP.BF16.F32.PACK_AB R85, RZ, R85 ;  /* 0x00000055ff55723e */ /* 0x000fe400000010ff */
[----:B------:R0:W-:Y:S01]  /*9f90*/  @P3 STG.E.U16 desc[UR36][R6.64+0x32], R39 ;  /* 0x0000322706003986 */ /* 0x0001e2000c101524 */
[C---:B------:R-:W-:Y:S02]  /*9fa0*/  ISETP.GT.AND P3, PT, R0.reuse, 0x21, P2 ;  /* 0x000000210000780c */ /* 0x040fe40001764270 */
[----:B------:R-:W-:Y:S01]  /*9fb0*/  F2FP.BF16.F32.PACK_AB R86, RZ, R86 ;  /* 0x00000056ff56723e */ /* 0x000fe200000010ff */
[----:B------:R-:W-:Y:S01]  /*9fc0*/  @P4 STG.E.U16 desc[UR36][R4.64+0x40], R40 ;  /* 0x0000402804004986 */ /* 0x000fe2000c101524 */
[----:B------:R-:W-:-:S02]  /*9fd0*/  ISETP.GT.AND P4, PT, R0, 0x28, P1 ;  /* 0x000000280000780c */ /* 0x000fc40000f84270 */
[----:B------:R-:W-:Y:S01]  /*9fe0*/  F2FP.BF16.F32.PACK_AB R87, RZ, R87 ;  /* 0x00000057ff57723e */ /* 0x000fe200000010ff */
[----:B------:R-:W-:Y:S01]  /*9ff0*/  @P5 STG.E.U16 desc[UR36][R4.64+0x42], R41 ;  /* 0x0000422904005986 */ /* 0x000fe2000c101524 */
[----:B------:R-:W-:Y:S01]  /*a000*/  ISETP.GT.AND P5, PT, R0, 0x29, P1 ;  /* 0x000000290000780c */ /* 0x000fe20000fa4270 */
[----:B0-----:R-:W-:Y:S02]  /*a010*/  @P0 IMAD.MOV.U32 R6, RZ, RZ, R14 ;  /* 0x000000ffff060224 */ /* 0x001fe400078e000e */
[----:B------:R-:W-:-:S05]  /*a020*/  @P0 IMAD.MOV.U32 R7, RZ, RZ, R15 ;  /* 0x000000ffff070224 */ /* 0x000fca00078e000f */
[----:B------:R0:W-:Y:S01]  /*a030*/  @P0 STG.E.U16 desc[UR36][R6.64+0x40], R42 ;  /* 0x0000402a06000986 */ /* 0x0001e2000c101524 */
[----:B------:R-:W-:Y:S01]  /*a040*/  ISETP.GT.AND P0, PT, R0, 0x28, P2 ;  /* 0x000000280000780c */ /* 0x000fe20001704270 */
[----:B0-----:R-:W-:Y:S02]  /*a050*/  @P3 IMAD.MOV.U32 R6, RZ, RZ, R14 ;  /* 0x000000ffff063224 */ /* 0x001fe400078e000e */
[----:B------:R-:W-:-:S05]  /*a060*/  @P3 IMAD.MOV.U32 R7, RZ, RZ, R15 ;  /* 0x000000ffff073224 */ /* 0x000fca00078e000f */
[----:B------:R0:W-:Y:S01]  /*a070*/  @P3 STG.E.U16 desc[UR36][R6.64+0x42], R43 ;  /* 0x0000422b06003986 */ /* 0x0001e2000c101524 */
[----:B------:R-:W-:-:S03]  /*a080*/  ISETP.GT.AND P3, PT, R0, 0x29, P2 ;  /* 0x000000290000780c */ /* 0x000fc60001764270 */
[----:B------:R-:W-:Y:S01]  /*a090*/  @P4 STG.E.U16 desc[UR36][R4.64+0x50], R44 ;  /* 0x0000502c04004986 */ /* 0x000fe2000c101524 */
[----:B------:R-:W-:-:S03]  /*a0a0*/  ISETP.GT.AND P4, PT, R0, 0x30, P1 ;  /* 0x000000300000780c */ /* 0x000fc60000f84270 */
        /* <DEDUP_REMOVED lines=14> */
[----:B0-----:R-:W-:Y:S01]  /*a190*/  @P0 IMAD.MOV.U32 R6, RZ, RZ, R14 ;  /* 0x000000ffff060224 */ /* 0x001fe200078e000e */
[----:B------:R-:W-:-:S05]  /*a1a0*/  @P0 MOV R7, R15 ;  /* 0x0000000f00070202 */ /* 0x000fca0000000f00 */
        /* <DEDUP_REMOVED lines=37> */
[----:B------:R-:W-:Y:S02]  /*a400*/  ISETP.GT.AND P0, PT, R0, 0x50, P2 ;  /* 0x000000500000780c */ /* 0x000fe40001704270 */
[----:B0-----:R-:W-:Y:S01]  /*a410*/  @P3 MOV R6, R14 ;  /* 0x0000000e00063202 */ /* 0x001fe20000000f00 */
        /* <DEDUP_REMOVED lines=35> */
[----:B0-----:R-:W-:Y:S01]  /*a650*/  @P3 IMAD.MOV.U32 R6, RZ, RZ, R14 ;  /* 0x000000ffff063224 */ /* 0x001fe200078e000e */
[----:B------:R-:W-:-:S05]  /*a660*/  @P3 MOV R7, R15 ;  /* 0x0000000f00073202 */ /* 0x000fca0000000f00 */
        /* <DEDUP_REMOVED lines=13> */
[C---:B------:R-:W-:Y:S02]  /*a740*/  ISETP.GT.AND P3, PT, R0.reuse, 0x78, P1 ;  /* 0x000000780000780c */ /* 0x040fe40000f64270 */
[C---:B------:R-:W-:Y:S01]  /*a750*/  ISETP.GT.AND P1, PT, R0.reuse, 0x79, P1 ;  /* 0x000000790000780c */ /* 0x040fe20000f24270 */
[----:B------:R-:W-:Y:S01]  /*a760*/  @P4 STG.E.U16 desc[UR36][R4.64+0xe0], R80 ;  /* 0x0000e05004004986 */ /* 0x000fe2000c101524 */
[----:B------:R-:W-:-:S03]  /*a770*/  ISETP.GT.AND P4, PT, R0, 0x71, P2 ;  /* 0x000000710000780c */ /* 0x000fc60001784270 */
[----:B------:R-:W-:Y:S01]  /*a780*/  @P5 STG.E.U16 desc[UR36][R4.64+0xe2], R81 ;  /* 0x0000e25104005986 */ /* 0x000fe2000c101524 */
[C---:B------:R-:W-:Y:S02]  /*a790*/  ISETP.GT.AND P5, PT, R0.reuse, 0x78, P2 ;  /* 0x000000780000780c */ /* 0x040fe400017a4270 */
[----:B------:R-:W-:Y:S01]  /*a7a0*/  ISETP.GT.AND P2, PT, R0, 0x79, P2 ;  /* 0x000000790000780c */ /* 0x000fe20001744270 */
[----:B0-----:R-:W-:Y:S02]  /*a7b0*/  @P0 IMAD.MOV.U32 R6, RZ, RZ, R14 ;  /* 0x000000ffff060224 */ /* 0x001fe400078e000e */
[----:B------:R-:W-:-:S05]  /*a7c0*/  @P0 IMAD.MOV.U32 R7, RZ, RZ, R15 ;  /* 0x000000ffff070224 */ /* 0x000fca00078e000f */
[----:B------:R0:W-:Y:S02]  /*a7d0*/  @P0 STG.E.U16 desc[UR36][R6.64+0xe0], R82 ;  /* 0x0000e05206000986 */ /* 0x0001e4000c101524 */
[----:B0-----:R-:W-:Y:S02]  /*a7e0*/  @P4 IMAD.MOV.U32 R6, RZ, RZ, R14 ;  /* 0x000000ffff064224 */ /* 0x001fe400078e000e */
[----:B------:R-:W-:-:S05]  /*a7f0*/  @P4 IMAD.MOV.U32 R7, RZ, RZ, R15 ;  /* 0x000000ffff074224 */ /* 0x000fca00078e000f */
[----:B------:R-:W-:Y:S04]  /*a800*/  @P4 STG.E.U16 desc[UR36][R6.64+0xe2], R83 ;  /* 0x0000e25306004986 */ /* 0x000fe8000c101524 */
[----:B------:R-:W-:Y:S04]  /*a810*/  @P3 STG.E.U16 desc[UR36][R4.64+0xf0], R84 ;  /* 0x0000f05404003986 */ /* 0x000fe8000c101524 */
[----:B------:R0:W-:Y:S02]  /*a820*/  @P1 STG.E.U16 desc[UR36][R4.64+0xf2], R85 ;  /* 0x0000f25504001986 */ /* 0x0001e4000c101524 */
[----:B0-----:R-:W-:-:S02]  /*a830*/  @P5 IMAD.MOV.U32 R4, RZ, RZ, R14 ;  /* 0x000000ffff045224 */ /* 0x001fc400078e000e */
[----:B------:R-:W-:-:S05]  /*a840*/  @P5 IMAD.MOV.U32 R5, RZ, RZ, R15 ;  /* 0x000000ffff055224 */ /* 0x000fca00078e000f */
[----:B------:R0:W-:Y:S04]  /*a850*/  @P5 STG.E.U16 desc[UR36][R4.64+0xf0], R86 ;  /* 0x0000f05604005986 */ /* 0x0001e8000c101524 */
[----:B------:R0:W-:Y:S02]  /*a860*/  @P2 STG.E.U16 desc[UR36][R14.64+0xf2], R87 ;  /* 0x0000f2570e002986 */ /* 0x0001e4000c101524 */
.L_x_284:
[----:B------:R-:W-:Y:S05]  /*a870*/  BSYNC B0 ;  /* 0x0000000000007941 */ /* 0x000fea0003800000 */
.L_x_32:
[----:B------:R-:W-:Y:S01]  /*a880*/  ULDC UR4, c[0x0][0xc] ;  /* 0x0000030000047ab9 */ /* 0x000fe20000000800 */
[----:B------:R-:W-:Y:S01]  /*a890*/  ULDC UR5, c[0x0][0x10] ;  /* 0x0000040000057ab9 */ /* 0x000fe20000000800 */
[----:B0-----:R-:W0:Y:S01]  /*a8a0*/  LDC R3, c[0x0][0x14] ;  /* 0x00000500ff037b82 */ /* 0x001e220000000800 */
[----:B------:R-:W-:Y:S01]  /*a8b0*/  UIMAD.WIDE.U32 UR4, UR4, UR5, URZ ;  /* 0x00000005040472a5 */ /* 0x000fe2000f8e003f */
[----:B------:R-:W-:Y:S01]  /*a8c0*/  PRMT R0, RZ, 0x7610, R0 ;  /* 0x00007610ff007816 */ /* 0x000fe20000000000 */
[----:B-----5:R-:W-:Y:S01]  /*a8d0*/  IMAD.MOV.U32 R154, RZ, RZ, -0x1 ;  /* 0xffffffffff9a7424 */ /* 0x020fe200078e00ff */
[----:B------:R-:W-:-:S03]  /*a8e0*/  MOV R23, 0xffffffff ;  /* 0xffffffff00177802 */ /* 0x000fc60000000f00 */
[----:B0-----:R-:W-:-:S04]  /*a8f0*/  IMAD.WIDE.U32 R16, R3, UR4, R16 ;  /* 0x0000000403107c25 */ /* 0x001fc8000f8e0010 */
[----:B------:R-:W-:Y:S01]  /*a900*/  IMAD R3, R3, UR5, RZ ;  /* 0x0000000503037c24 */ /* 0x000fe2000f8e02ff */
[----:B------:R-:W-:Y:S02]  /*a910*/  ULDC.64 UR4, c[0x0][0x650] ;  /* 0x0001940000047ab9 */ /* 0x000fe40000000a00 */
[----:B------:R-:W-:Y:S01]  /*a920*/  ISETP.GE.U32.AND P0, PT, R16, UR4, PT ;  /* 0x0000000410007c0c */ /* 0x000fe2000bf06070 */
[----:B------:R-:W-:-:S05]  /*a930*/  IMAD.IADD R17, R17, 0x1, R3 ;  /* 0x0000000111117824 */ /* 0x000fca00078e0203 */
[----:B------:R-:W-:-:S13]  /*a940*/  ISETP.GE.U32.AND.EX P0, PT, R17, UR5, PT, P0 ;  /* 0x0000000511007c0c */ /* 0x000fda000bf06100 */
[----:B------:R-:W-:Y:S05]  /*a950*/  @P0 BRA `(.L_x_285) ;  /* 0x0000000400640947 */ /* 0x000fea0003800000 */
[----:B------:R-:W0:Y:S01]  /*a960*/  S2R R12, SR_CTAID.X ;  /* 0x00000000000c7919 */ /* 0x000e220000002500 */
[----:B-12---:R-:W1:Y:S01]  /*a970*/  LDC.64 R10, c[0x0][0x628] ;  /* 0x00018a00ff0a7b82 */ /* 0x006e620000000a00 */
[----:B------:R-:W-:Y:S01]  /*a980*/  ULDC UR4, c[0x0][0x150] ;  /* 0x0000540000047ab9 */ /* 0x000fe20000000800 */
[----:B------:R-:W-:Y:S01]  /*a990*/  IMAD.MOV.U32 R8, RZ, RZ, R16 ;  /* 0x000000ffff087224 */ /* 0x000fe200078e0010 */
[----:B------:R-:W2:Y:S01]  /*a9a0*/  S2R R24, SR_CTAID.Y ;  /* 0x0000000000187919 */ /* 0x000ea20000002600 */
[----:B------:R-:W-:-:S04]  /*a9b0*/  IMAD.MOV.U32 R9, RZ, RZ, R17 ;  /* 0x000000ffff097224 */ /* 0x000fc800078e0011 */
[----:B------:R-:W2:Y:S08]  /*a9c0*/  LDC R21, c[0x0][0x144] ;  /* 0x00005100ff157b82 */ /* 0x000eb00000000800 */
[----:B------:R-:W2:Y:S08]  /*a9d0*/  LDC R0, c[0x0][0x630] ;  /* 0x00018c00ff007b82 */ /* 0x000eb00000000800 */
[----:B------:R-:W2:Y:S01]  /*a9e0*/  LDC.64 R14, c[0x0][0x620] ;  /* 0x00018800ff0e7b82 */ /* 0x000ea20000000a00 */
[----:B-1----:R-:W-:-:S04]  /*a9f0*/  ISETP.NE.U32.AND P0, PT, R10, RZ, PT ;  /* 0x000000ff0a00720c */ /* 0x002fc80003f05070 */
[----:B------:R-:W-:Y:S02]  /*aa00*/  ISETP.NE.AND.EX P0, PT, R11, RZ, PT, P0 ;  /* 0x000000ff0b00720c */ /* 0x000fe40003f05300 */
[----:B0-----:R-:W-:-:S05]  /*aa10*/  I2FP.F32.U32 R3, R12 ;  /* 0x0000000c00037245 */ /* 0x001fca0000201000 */
[----:B------:R-:W-:-:S04]  /*aa20*/  FMUL R3, R3, UR4 ;  /* 0x0000000403037c20 */ /* 0x000fc80008400000 */
[----:B------:R0:W1:Y:S02]  /*aa30*/  F2I.U32.TRUNC.NTZ R20, R3 ;  /* 0x0000000300147305 */ /* 0x000064000020f000 */
[----:B------:R-:W-:Y:S05]  /*aa40*/  @!P0 BRA `(.L_x_286) ;  /* 0x0000000000288947 */ /* 0x000fea0003800000 */
[----:B0-----:R-:W0:Y:S02]  /*aa50*/  LDC R3, c[0x0][0x634] ;  /* 0x00018d00ff037b82 */ /* 0x001e240000000800 */
        /* <DEDUP_REMOVED lines=9> */
.L_x_286:
[----:B------:R-:W5:Y:S01]  /*aaf0*/  LDC.64 R30, c[0x0][0x640] ;  /* 0x00019000ff1e7b82 */ /* 0x000f620000000a00 */
[-CC-:B--2---:R-:W-:Y:S01]  /*ab00*/  SHF.R.U64 R23, R8, R0.reuse, R9.reuse ;  /* 0x0000000008177219 */ /* 0x184fe20000001209 */
[----:B-1----:R-:W-:Y:S01]  /*ab10*/  IMAD.MOV R20, RZ, RZ, -R20 ;  /* 0x000000ffff147224 */ /* 0x002fe200078e0a14 */
[----:B------:R-:W-:Y:S01]  /*ab20*/  SHF.R.U32.HI R0, RZ, R0, R9 ;  /* 0x00000000ff007219 */ /* 0x000fe20000011609 */
[----:B------:R-:W-:Y:S01]  /*ab30*/  ULDC UR4, c[0x0][0x154] ;  /* 0x0000550000047ab9 */ /* 0x000fe20000000800 */
[----:B0-----:R-:W-:Y:S01]  /*ab40*/  IADD3 R3, P0, RZ, -R23, RZ ;  /* 0x80000017ff037210 */ /* 0x001fe20007f1e0ff */
[----:B------:R-:W-:Y:S02]  /*ab50*/  IMAD R26, R21, R20, R12 ;  /* 0x00000014151a7224 */ /* 0x000fe400078e020c */
[----:B------:R-:W0:Y:S01]  /*ab60*/  LDC R6, c[0x0][0x618] ;  /* 0x00018600ff067b82 */ /* 0x000e220000000800 */
[----:B------:R-:W-:Y:S02]  /*ab70*/  IMAD.MOV.U32 R7, RZ, RZ, 0x1 ;  /* 0x00000001ff077424 */ /* 0x000fe400078e00ff */
[----:B------:R-:W-:-:S04]  /*ab80*/  IMAD.X R5, RZ, RZ, ~R0, P0 ;  /* 0x000000ffff057224 */ /* 0x000fc800000e0e00 */
[-C--:B------:R-:W-:Y:S01]  /*ab90*/  IMAD R0, R5, R14.reuse, RZ ;  /* 0x0000000e05007224 */ /* 0x080fe200078e02ff */
[----:B------:R-:W1:Y:S01]  /*aba0*/  LDC R8, c[0x0][0x608] ;  /* 0x00018200ff087b82 */ /* 0x000e620000000800 */
[----:B------:R-:W-:-:S04]  /*abb0*/  IMAD.WIDE.U32 R4, R3, R14, R16 ;  /* 0x0000000e03047225 */ /* 0x000fc800078e0010 */
[----:B------:R-:W-:Y:S01]  /*abc0*/  IMAD R3, R3, R15, R0 ;  /* 0x0000000f03037224 */ /* 0x000fe200078e0200 */
[----:B------:R-:W-:Y:S02]  /*abd0*/  I2FP.F32.U32 R0, R24 ;  /* 0x0000001800007245 */ /* 0x000fe40000201000 */
[----:B------:R-:W2:Y:S01]  /*abe0*/  LDC R28, c[0x0][0x658] ;  /* 0x00019600ff1c7b82 */ /* 0x000ea20000000800 */
[----:B------:R-:W-:Y:S01]  /*abf0*/  IMAD.IADD R3, R5, 0x1, R3 ;  /* 0x0000000105037824 */ /* 0x000fe200078e0203 */
[----:B-----5:R-:W-:Y:S01]  /*ac00*/  ISETP.NE.U32.AND P0, PT, R30, RZ, PT ;  /* 0x000000ff1e00720c */ /* 0x020fe20003f05070 */
[----:B------:R-:W-:Y:S01]  /*ac10*/  FMUL R0, R0, UR4 ;  /* 0x0000000400007c20 */ /* 0x000fe20008400000 */
[----:B------:R-:W-:Y:S02]  /*ac20*/  IMAD.MOV.U32 R5, RZ, RZ, -0x1 ;  /* 0xffffffffff057424 */ /* 0x000fe400078e00ff */
[----:B------:R-:W-:Y:S01]  /*ac30*/  ISETP.NE.AND.EX P0, PT, R31, RZ, PT, P0 ;  /* 0x000000ff1f00720c */ /* 0x000fe20003f05300 */
[----:B------:R1:W2:Y:S01]  /*ac40*/  F2I.U32.TRUNC.NTZ R13, R0 ;  /* 0x00000000000d7305 */ /* 0x0002a2000020f000 */
[----:B------:R-:W3:Y:S01]  /*ac50*/  LDC R15, c[0x0][0x148] ;  /* 0x00005200ff0f7b82 */ /* 0x000ee20000000800 */
[----:B0-----:R-:W-:-:S02]  /*ac60*/  SHF.R.U64 R12, R4, R6, R3 ;  /* 0x00000006040c7219 */ /* 0x001fc40000001203 */
[----:B------:R-:W-:-:S05]  /*ac70*/  SHF.R.U32.HI R3, RZ, R6, R3 ;  /* 0x00000006ff037219 */ /* 0x000fca0000011603 */
[----:B------:R-:W0:Y:S01]  /*ac80*/  LDC R20, c[0x0][0x600] ;  /* 0x00018000ff147b82 */ /* 0x000e220000000800 */
[-CC-:B-1----:R-:W-:Y:S02]  /*ac90*/  SHF.R.U64 R10, R12, R8.reuse, R3.reuse ;  /* 0x000000080c0a7219 */ /* 0x182fe40000001203 */
[----:B------:R-:W-:-:S05]  /*aca0*/  SHF.R.U32.HI R3, RZ, R8, R3 ;  /* 0x00000008ff037219 */ /* 0x000fca0000011603 */
[----:B------:R-:W1:Y:S01]  /*acb0*/  LDC R21, c[0x0][0x648] ;  /* 0x00019200ff157b82 */ /* 0x000e620000000800 */
[-C--:B--2---:R-:W-:Y:S02]  /*acc0*/  SHF.L.U32 R4, R5, R28.reuse, RZ ;  /* 0x0000001c05047219 */ /* 0x084fe400000006ff */
[-CC-:B------:R-:W-:Y:S02]  /*acd0*/  SHF.R.U64 R14, R10, R28.reuse, R3.reuse ;  /* 0x0000001c0a0e7219 */ /* 0x180fe40000001203 */
[----:B------:R-:W-:Y:S02]  /*ace0*/  SHF.R.U32.HI R5, RZ, R28, R3 ;  /* 0x0000001cff057219 */ /* 0x000fe40000011603 */
[----:B------:R-:W-:Y:S01]  /*acf0*/  LOP3.LUT R153, RZ, R4, RZ, 0x33, !PT ;  /* 0x00000004ff997212 */ /* 0x000fe200078e33ff */
[----:B------:R-:W2:Y:S01]  /*ad00*/  LDC R25, c[0x0][0x638] ;  /* 0x00018e00ff197b82 */ /* 0x000ea20000000800 */
[----:B------:R-:W-:Y:S01]  /*ad10*/  SHF.L.U32 R28, R7, R28, RZ ;  /* 0x0000001c071c7219 */ /* 0x000fe200000006ff */
[----:B------:R-:W-:-:S06]  /*ad20*/  IMAD.MOV.U32 R4, RZ, RZ, R14 ;  /* 0x000000ffff047224 */ /* 0x000fcc00078e000e */
[----:B------:R-:W0:Y:S01]  /*ad30*/  LDC R27, c[0x0][0x610] ;  /* 0x00018400ff1b7b82 */ /* 0x000e220000000800 */
[----:B------:R-:W-:Y:S05]  /*ad40*/  @!P0 BRA `(.L_x_287) ;  /* 0x0000000000288947 */ /* 0x000fea0003800000 */
[----:B------:R-:W5:Y:S02]  /*ad50*/  LDC R3, c[0x0][0x64c] ;  /* 0x00019300ff037b82 */ /* 0x000f640000000800 */
[----:B-----5:R-:W-:-:S05]  /*ad60*/  IADD3 R3, P0, R14, R3, RZ ;  /* 0x000000030e037210 */ /* 0x020fca0007f1e0ff */
[----:B------:R-:W-:-:S04]  /*ad70*/  IMAD.X R11, RZ, RZ, R5, P0 ;  /* 0x000000ffff0b7224 */ /* 0x000fc800000e0605 */
[----:B------:R-:W-:-:S04]  /*ad80*/  IMAD.WIDE.U32 R4, R11, R30, RZ ;  /* 0x0000001e0b047225 */ /* 0x000fc800078e00ff */
[----:B------:R-:W-:-:S04]  /*ad90*/  IMAD.WIDE.U32 R6, P0, R3, R31, R4 ;  /* 0x0000001f03067225 */ /* 0x000fc80007800004 */
[----:B------:R-:W-:Y:S01]  /*ada0*/  IMAD.WIDE.U32 R4, R3, R30, RZ ;  /* 0x0000001e03047225 */ /* 0x000fe200078e00ff */
[----:B------:R-:W-:-:S03]  /*adb0*/  IADD3.X R9, RZ, RZ, RZ, P0, !PT ;  /* 0x000000ffff097210 */ /* 0x000fc600007fe4ff */
[----:B------:R-:W-:Y:S01]  /*adc0*/  IMAD.MOV.U32 R8, RZ, RZ, R7 ;  /* 0x000000ffff087224 */ /* 0x000fe200078e0007 */
[----:B------:R-:W-:-:S05]  /*add0*/  IADD3 RZ, P0, R5, R6, RZ ;  /* 0x0000000605ff7210 */ /* 0x000fca0007f1e0ff */
[----:B------:R-:W-:-:S08]  /*ade0*/  IMAD.WIDE.U32.X R4, R11, R31, R8, P0 ;  /* 0x0000001f0b047225 */ /* 0x000fd000000e0408 */
.L_x_287:
[----:B------:R-:W-:Y:S01]  /*adf0*/  ISETP.NE.AND P0, PT, R2, 0x1, PT ;  /* 0x000000010200780c */ /* 0x000fe20003f05270 */
[----:B------:R-:W-:Y:S01]  /*ae00*/  IMAD.MOV R13, RZ, RZ, -R13 ;  /* 0x000000ffff0d7224 */ /* 0x000fe200078e0a0d */
[----:B-1----:R-:W-:Y:S01]  /*ae10*/  SHF.R.U64 R0, R4, R21, R5 ;  /* 0x0000001504007219 */ /* 0x002fe20000001205 */
[----:B0-----:R-:W-:Y:S01]  /*ae20*/  VIADD R5, R20, 0xffffffff ;  /* 0xffffffff14057836 */ /* 0x001fe20000000000 */
[----:B------:R-:W-:-:S03]  /*ae30*/  LOP3.LUT R153, R10, R153, RZ, 0xc0, !PT ;  /* 0x000000990a997212 */ /* 0x000fc600078ec0ff */
[----:B------:R-:W-:Y:S01]  /*ae40*/  IMAD.MOV R3, RZ, RZ, -R0 ;  /* 0x000000ffff037224 */ /* 0x000fe200078e0a00 */
[----:B------:R-:W-:Y:S01]  /*ae50*/  LOP3.LUT R5, R12, R5, RZ, 0xc0, !PT ;  /* 0x000000050c057212 */ /* 0x000fe200078ec0ff */
[----:B------:R-:W-:Y:S02]  /*ae60*/  IMAD R153, R28, R0, R153 ;  /* 0x000000001c997224 */ /* 0x000fe400078e0299 */
[----:B--2---:R-:W-:Y:S02]  /*ae70*/  IMAD R0, R3, R25, R14 ;  /* 0x0000001903007224 */ /* 0x004fe400078e020e */
[----:B---3--:R-:W-:Y:S02]  /*ae80*/  @P0 IMAD R26, R15, R13, R24 ;  /* 0x0000000d0f1a0224 */ /* 0x008fe400078e0218 */
[----:B------:R-:W-:Y:S02]  /*ae90*/  IMAD R4, R0, R20, R5 ;  /* 0x0000001400047224 */ /* 0x000fe400078e0205 */
[----:B------:R-:W-:-:S02]  /*aea0*/  IMAD R153, R153, R27, R26 ;  /* 0x0000001b99997224 */ /* 0x000fc400078e021a */
[----:B------:R-:W-:-:S03]  /*aeb0*/  IMAD.MOV.U32 R3, RZ, RZ, 0x1 ;  /* 0x00000001ff037424 */ /* 0x000fc600078e00ff */
[----:B------:R-:W-:Y:S02]  /*aec0*/  SEL R154, R4, R153, !P0 ;  /* 0x00000099049a7207 */ /* 0x000fe40004000000 */
[----:B------:R-:W-:Y:S02]  /*aed0*/  PRMT R0, R3, 0x7610, R0 ;  /* 0x0000761003007816 */ /* 0x000fe40000000000 */
[----:B------:R-:W-:-:S07]  /*aee0*/  SEL R153, R153, R4, !P0 ;  /* 0x0000000499997207 */ /* 0x000fce0004000000 */
.L_x_285:
[----:B------:R-:W-:-:S13]  /*aef0*/  LOP3.LUT P0, RZ, R0, 0xff, RZ, 0xc0, !PT ;  /* 0x000000ff00ff7812 */ /* 0x000fda000780c0ff */
[----:B------:R-:W-:Y:S05]  /*af00*/  @P0 BRA `(.L_x_288) ;  /* 0xffffff6000bc0947 */ /* 0x000fea000383ffff */
[----:B------:R-:W-:Y:S05]  /*af10*/  EXIT ;  /* 0x000000000000794d */ /* 0x000fea0003800000 */
.L_x_7:
[----:B0-----:R-:W-:Y:S01]  /*af20*/  ULDC.64 UR4, c[0x0][0x650] ;  /* 0x0001940000047ab9 */ /* 0x001fe20000000a00 */
        /* <DEDUP_REMOVED lines=20> */
[----:B------:R-:W-:Y:S01]  /*b070*/  IMAD.WIDE.U32 R8, R13, R14, RZ ;  /* 0x0000000e0d087225 */ /* 0x000fe200078e00ff */
[----:B------:R-:W-:-:S03]  /*b080*/  MOV R12, R11 ;  /* 0x0000000b000c7202 */ /* 0x000fc60000000f00 */
[----:B------:R-:W-:Y:S01]  /*b090*/  IMAD.X R13, RZ, RZ, RZ, P0 ;  /* 0x000000ffff0d7224 */ /* 0x000fe200000e06ff */
[----:B------:R-:W-:-:S05]  /*b0a0*/  IADD3 RZ, P0, R9, R10, RZ ;  /* 0x0000000a09ff7210 */ /* 0x000fca0007f1e0ff */
[----:B------:R-:W-:-:S08]  /*b0b0*/  IMAD.WIDE.U32.X R12, R23, R15, R12, P0 ;  /* 0x0000000f170c7225 */ /* 0x000fd000000e040c */
.L_x_290:
[----:B------:R-:W0:Y:S01]  /*b0c0*/  LDC.64 R28, c[0x0][0x640] ;  /* 0x00019000ff1c7b82 */ /* 0x000e220000000a00 */
[-CC-:B------:R-:W-:Y:S01]  /*b0d0*/  SHF.R.U64 R22, R12, R6.reuse, R13.reuse ;  /* 0x000000060c167219 */ /* 0x180fe2000000120d */
[----:B------:R-:W-:Y:S01]  /*b0e0*/  IMAD.MOV.U32 R30, RZ, RZ, 0x1 ;  /* 0x00000001ff1e7424 */ /* 0x000fe200078e00ff */
[----:B------:R-:W-:Y:S02]  /*b0f0*/  SHF.R.U32.HI R6, RZ, R6, R13 ;  /* 0x00000006ff067219 */ /* 0x000fe4000001160d */
[----:B------:R-:W-:-:S03]  /*b100*/  IADD3 R11, P0, RZ, -R22, RZ ;  /* 0x80000016ff0b7210 */ /* 0x000fc60007f1e0ff */
[----:B------:R-:W1:Y:S02]  /*b110*/  LDC R10, c[0x0][0x618] ;  /* 0x00018600ff0a7b82 */ /* 0x000e640000000800 */
[----:B------:R-:W-:-:S04]  /*b120*/  IMAD.X R9, RZ, RZ, ~R6, P0 ;  /* 0x000000ffff097224 */ /* 0x000fc800000e0e06 */
[-C--:B------:R-:W-:Y:S02]  /*b130*/  IMAD R6, R9, R24.reuse, RZ ;  /* 0x0000001809067224 */ /* 0x080fe400078e02ff */
[----:B------:R-:W2:Y:S01]  /*b140*/  LDC R12, c[0x0][0x608] ;  /* 0x00018200ff0c7b82 */ /* 0x000ea20000000800 */
[----:B------:R-:W-:-:S04]  /*b150*/  IMAD.WIDE.U32 R8, R11, R24, R16 ;  /* 0x000000180b087225 */ /* 0x000fc800078e0010 */
[----:B------:R-:W-:-:S03]  /*b160*/  IMAD R11, R11, R25, R6 ;  /* 0x000000190b0b7224 */ /* 0x000fc600078e0206 */
[----:B------:R-:W3:Y:S01]  /*b170*/  LDC R27, c[0x0][0x658] ;  /* 0x00019600ff1b7b82 */ /* 0x000ee20000000800 */
[----:B------:R-:W-:Y:S01]  /*b180*/  IMAD.IADD R9, R9, 0x1, R11 ;  /* 0x0000000109097824 */ /* 0x000fe200078e020b */
[----:B0-----:R-:W-:-:S04]  /*b190*/  ISETP.NE.U32.AND P0, PT, R28, RZ, PT ;  /* 0x000000ff1c00720c */ /* 0x001fc80003f05070 */
[----:B------:R-:W-:Y:S02]  /*b1a0*/  ISETP.NE.AND.EX P0, PT, R29, RZ, PT, P0 ;  /* 0x000000ff1d00720c */ /* 0x000fe40003f05300 */
[----:B------:R-:W0:Y:S01]  /*b1b0*/  LDC R20, c[0x0][0x600] ;  /* 0x00018000ff147b82 */ /* 0x000e220000000800 */
[-CC-:B-1----:R-:W-:Y:S01]  /*b1c0*/  SHF.R.U64 R14, R8, R10.reuse, R9.reuse ;  /* 0x0000000a080e7219 */ /* 0x182fe20000001209 */
[----:B------:R-:W-:Y:S01]  /*b1d0*/  IMAD.MOV.U32 R8, RZ, RZ, -0x1 ;  /* 0xffffffffff087424 */ /* 0x000fe200078e00ff */
[----:B------:R-:W-:-:S05]  /*b1e0*/  SHF.R.U32.HI R9, RZ, R10, R9 ;  /* 0x0000000aff097219 */ /* 0x000fca0000011609 */
[----:B------:R-:W1:Y:S01]  /*b1f0*/  LDC R24, c[0x0][0x648] ;  /* 0x00019200ff187b82 */ /* 0x000e620000000800 */
[-CC-:B--2---:R-:W-:Y:S02]  /*b200*/  SHF.R.U64 R23, R14, R12.reuse, R9.reuse ;  /* 0x0000000c0e177219 */ /* 0x184fe40000001209 */
[----:B------:R-:W-:-:S05]  /*b210*/  SHF.R.U32.HI R6, RZ, R12, R9 ;  /* 0x0000000cff067219 */ /* 0x000fca0000011609 */
[----:B------:R-:W2:Y:S01]  /*b220*/  LDC R26, c[0x0][0x638] ;  /* 0x00018e00ff1a7b82 */ /* 0x000ea20000000800 */
[-C--:B---3--:R-:W-:Y:S02]  /*b230*/  SHF.L.U32 R8, R8, R27.reuse, RZ ;  /* 0x0000001b08087219 */ /* 0x088fe400000006ff */
[-CC-:B------:R-:W-:Y:S02]  /*b240*/  SHF.R.U64 R25, R23, R27.reuse, R6.reuse ;  /* 0x0000001b17197219 */ /* 0x180fe40000001206 */
[----:B------:R-:W-:Y:S02]  /*b250*/  LOP3.LUT R32, RZ, R8, RZ, 0x33, !PT ;  /* 0x00000008ff207212 */ /* 0x000fe400078e33ff */
[----:B------:R-:W-:Y:S01]  /*b260*/  SHF.R.U32.HI R9, RZ, R27, R6 ;  /* 0x0000001bff097219 */ /* 0x000fe20000011606 */
[----:B------:R-:W3:Y:S01]  /*b270*/  LDC R31, c[0x0][0x610] ;  /* 0x00018400ff1f7b82 */ /* 0x000ee20000000800 */
[----:B------:R-:W-:Y:S01]  /*b280*/  IMAD.MOV.U32 R8, RZ, RZ, R25 ;  /* 0x000000ffff087224 */ /* 0x000fe200078e0019 */
[----:B------:R-:W-:Y:S06]  /*b290*/  @!P0 BRA `(.L_x_291) ;  /* 0x0000000000288947 */ /* 0x000fec0003800000 */
        /* <DEDUP_REMOVED lines=10> */
.L_x_291:
[----:B------:R-:W-:Y:S01]  /*b340*/  ISETP.NE.AND P0, PT, R2, 0x1, PT ;  /* 0x000000010200780c */ /* 0x000fe20003f05270 */
[----:B------:R-:W-:Y:S01]  /*b350*/  IMAD.MOV.U32 R13, RZ, RZ, R22 ;  /* 0x000000ffff0d7224 */ /* 0x000fe200078e0016 */
[----:B-1----:R-:W-:Y:S01]  /*b360*/  SHF.R.U64 R6, R8, R24, R9 ;  /* 0x0000001808067219 */ /* 0x002fe20000001209 */
[----:B0-----:R-:W-:Y:S01]  /*b370*/  VIADD R9, R20, 0xffffffff ;  /* 0xffffffff14097836 */ /* 0x001fe20000000000 */
[----:B------:R-:W-:Y:S02]  /*b380*/  SHF.L.U32 R30, R30, R27, RZ ;  /* 0x0000001b1e1e7219 */ /* 0x000fe400000006ff */
[----:B------:R-:W-:Y:S01]  /*b390*/  LOP3.LUT R5, R23, R32, RZ, 0xc0, !PT ;  /* 0x0000002017057212 */ /* 0x000fe200078ec0ff */
[----:B------:R-:W-:-:S04]  /*b3a0*/  IMAD.MOV R8, RZ, RZ, -R6 ;  /* 0x000000ffff087224 */ /* 0x000fc800078e0a06 */
[----:B------:R-:W-:Y:S01]  /*b3b0*/  IMAD R6, R30, R6, R5 ;  /* 0x000000061e067224 */ /* 0x000fe200078e0205 */
[----:B------:R-:W-:Y:S01]  /*b3c0*/  LOP3.LUT R5, R14, R9, RZ, 0xc0, !PT ;  /* 0x000000090e057212 */ /* 0x000fe200078ec0ff */
[----:B------:R-:W-:Y:S02]  /*b3d0*/  @P0 IMAD R3, R7, R21, R4 ;  /* 0x0000001507030224 */ /* 0x000fe400078e0204 */
[----:B--2---:R-:W-:Y:S02]  /*b3e0*/  IMAD R4, R8, R26, R25 ;  /* 0x0000001a08047224 */ /* 0x004fe400078e0219 */
[----:B---3--:R-:W-:Y:S02]  /*b3f0*/  IMAD R3, R6, R31, R3 ;  /* 0x0000001f06037224 */ /* 0x008fe400078e0203 */
[----:B------:R-:W-:Y:S02]  /*b400*/  IMAD R4, R4, R20, R5 ;  /* 0x0000001404047224 */ /* 0x000fe400078e0205 */
[----:B------:R-:W-:-:S03]  /*b410*/  IMAD.MOV.U32 R6, RZ, RZ, 0x1 ;  /* 0x00000001ff067424 */ /* 0x000fc600078e00ff */
[----:B------:R-:W-:Y:S02]  /*b420*/  SEL R20, R4, R3, !P0 ;  /* 0x0000000304147207 */ /* 0x000fe40004000000 */
[----:B------:R-:W-:-:S07]  /*b430*/  SEL R12, R3, R4, !P0 ;  /* 0x00000004030c7207 */ /* 0x000fce0004000000 */
.L_x_289:
[----:B------:R-:W-:-:S08]  /*b440*/  NOP ;  /* 0x0000000000007918 */ /* 0x000fd00000000000 */
[----:B------:R-:W0:-:S00]  /*b450*/  USETMAXREG.DEALLOC.CTAPOOL 0x28 ;  /* 0x00000028000079c8 */ /* 0x000e0000080e0500 */
[----:B0-----:R-:W-:-:S13]  /*b460*/  ISETP.NE.AND P0, PT, R0, RZ, PT ;  /* 0x000000ff0000720c */ /* 0x001fda0003f05270 */
[----:B------:R-:W-:Y:S05]  /*b470*/  @P0 EXIT ;  /* 0x000000000000094d */ /* 0x000fea0003800000 */
[----:B------:R-:W-:Y:S01]  /*b480*/  LOP3.LUT P0, RZ, R6, 0xff, RZ, 0xc0, !PT ;  /* 0x000000ff06ff7812 */ /* 0x000fe2000780c0ff */
[----:B------:R-:W-:Y:S01]  /*b490*/  IMAD.MOV.U32 R9, RZ, RZ, RZ ;  /* 0x000000ffff097224 */ /* 0x000fe200078e00ff */
[----:B------:R-:W-:-:S11]  /*b4a0*/  MOV R10, 0x1 ;  /* 0x00000001000a7802 */ /* 0x000fd60000000f00 */
[----:B------:R-:W-:Y:S05]  /*b4b0*/  @!P0 BRA `(.L_x_292) ;  /* 0x0000000c00848947 */ /* 0x000fea0003800000 */
[----:B------:R-:W0:Y:S01]  /*b4c0*/  LDC R0, c[0x0][0x28c] ;  /* 0x0000a300ff007b82 */ /* 0x000e220000000800 */
[----:B------:R-:W-:Y:S01]  /*b4d0*/  ULDC UR5, c[0x0][0x658] ;  /* 0x0001960000057ab9 */ /* 0x000fe20000000800 */
[----:B------:R-:W-:Y:S01]  /*b4e0*/  UMOV UR11, 0xffffffff ;  /* 0xffffffff000b7882 */ /* 0x000fe20000000000 */
[----:B------:R-:W-:Y:S01]  /*b4f0*/  UMOV UR15, 0x1 ;  /* 0x00000001000f7882 */ /* 0x000fe20000000000 */
[----:B------:R-:W-:Y:S01]  /*b500*/  USHF.L.U32 UR11, UR11, UR5, URZ ;  /* 0x000000050b0b7299 */ /* 0x000fe2000800063f */
[----:B------:R-:W-:Y:S01]  /*b510*/  BSSY B0, `(.L_x_292) ;  /* 0x00000db000007945 */ /* 0x000fe20003800000 */
[----:B------:R-:W-:Y:S01]  /*b520*/  ULDC UR9, c[0x0][0xc] ;  /* 0x0000030000097ab9 */ /* 0x000fe20000000800 */
[----:B------:R-:W-:Y:S01]  /*b530*/  ULDC UR14, c[0x0][0x10] ;  /* 0x00000400000e7ab9 */ /* 0x000fe20000000800 */
[----:B------:R-:W1:Y:S01]  /*b540*/  S2UR UR8, SR_CgaCtaId ;  /* 0x00000000000879c3 */ /* 0x000e620000008800 */
[----:B------:R-:W-:Y:S01]  /*b550*/  ULOP3.LUT UR13, URZ, UR11, URZ, 0x33, !UPT ;  /* 0x0000000b3f0d7292 */ /* 0x000fe2000f8e333f */
[----:B------:R-:W-:Y:S01]  /*b560*/  LOP3.LUT R11, R19, 0x2, RZ, 0xfc, !PT ;  /* 0x00000002130b7812 */ /* 0x000fe200078efcff */
[----:B------:R-:W-:Y:S01]  /*b570*/  IMAD.MOV.U32 R10, RZ, RZ, 0x1 ;  /* 0x00000001ff0a7424 */ /* 0x000fe200078e00ff */
[----:B------:R-:W-:Y:S01]  /*b580*/  ULDC UR4, c[0x0][0x600] ;  /* 0x0001800000047ab9 */ /* 0x000fe20000000800 */
[----:B------:R-:W-:Y:S01]  /*b590*/  IMAD.MOV.U32 R9, RZ, RZ, RZ ;  /* 0x000000ffff097224 */ /* 0x000fe200078e00ff */
[----:B------:R-:W-:Y:S01]  /*b5a0*/  UMOV UR18, 0x55 ;  /* 0x0000005500127882 */ /* 0x000fe20000000000 */
[----:B------:R-:W-:-:S02]  /*b5b0*/  UIADD3 UR4, UR4, -0x1, URZ ;  /* 0xffffffff04047890 */ /* 0x000fc4000fffe03f */
[----:B------:R-:W-:Y:S01]  /*b5c0*/  USHF.L.U32 UR5, UR15, UR5, URZ ;  /* 0x000000050f057299 */ /* 0x000fe2000800063f */
[----:B------:R-:W-:Y:S01]  /*b5d0*/  ULDC.64 UR28, c[0x0][0x198] ;  /* 0x00006600001c7ab9 */ /* 0x000fe20000000a00 */
[----:B0-----:R-:W-:-:S05]  /*b5e0*/  VIADD R0, R0, 0x3f ;  /* 0x0000003f00007836 */ /* 0x001fca0000000000 */
[----:B------:R-:W-:Y:S01]  /*b5f0*/  SHF.R.S32.HI R3, RZ, 0x1f, R0 ;  /* 0x0000001fff037819 */ /* 0x000fe20000011400 */
[----:B-1----:R-:W-:-:S03]  /*b600*/  ULOP3.LUT UR10, UR8, 0x1, URZ, 0xc0, !UPT ;  /* 0x00000001080a7892 */ /* 0x002fc6000f8ec03f */
[----:B------:R-:W-:Y:S01]  /*b610*/  LEA.HI R3, R3, R0, RZ, 0x6 ;  /* 0x0000000003037211 */ /* 0x000fe200078f30ff */
[----:B------:R-:W-:Y:S01]  /*b620*/  USHF.R.U32.HI UR25, URZ, 0x1, UR8 ;  /* 0x000000013f197899 */ /* 0x000fe20008011608 */
[----:B------:R-:W-:Y:S01]  /*b630*/  IMAD.MOV.U32 R0, RZ, RZ, 0x1 ;  /* 0x00000001ff007424 */ /* 0x000fe200078e00ff */
[----:B------:R-:W-:Y:S01]  /*b640*/  USHF.L.U32 UR6, UR8, 0x6, URZ ;  /* 0x0000000608067899 */ /* 0x000fe2000800063f */
[--C-:B------:R-:W-:Y:S01]  /*b650*/  SHF.R.S32.HI R8, RZ, 0x6, R3.reuse ;  /* 0x00000006ff087819 */ /* 0x100fe20000011403 */
[----:B------:R-:W-:Y:S02]  /*b660*/  USHF.L.U32 UR7, UR8, 0xc, URZ ;  /* 0x0000000c08077899 */ /* 0x000fe4000800063f */
[----:B------:R-:W-:Y:S01]  /*b670*/  ULOP3.LUT UR8, UR8, 0xfffffffe, URZ, 0xc0, !UPT ;  /* 0xfffffffe08087892 */ /* 0x000fe2000f8ec03f */
[----:B------:R-:W-:Y:S01]  /*b680*/  PRMT R3, R0, 0x7610, R3 ;  /* 0x0000761000037816 */ /* 0x000fe20000000003 */
[----:B------:R-:W-:Y:S01]  /*b690*/  UISETP.GT.U32.AND UP0, UPT, UR10, 0xffff, UPT ;  /* 0x0000ffff0a00788c */ /* 0x000fe2000bf04070 */
[----:B------:R-:W-:Y:S01]  /*b6a0*/  VIADD R0, R8, 0x1 ;  /* 0x0000000108007836 */ /* 0x000fe20000000000 */
[----:B------:R-:W-:-:S02]  /*b6b0*/  USHF.L.U32 UR11, UR15, UR8, URZ ;  /* 0x000000080f0b7299 */ /* 0x000fc4000800063f */
[----:B------:R-:W-:Y:S02]  /*b6c0*/  ULOP3.LUT UR12, UR8, 0x1, URZ, 0xfc, !UPT ;  /* 0x00000001080c7892 */ /* 0x000fe4000f8efc3f */
[----:B------:R-:W-:Y:S02]  /*b6d0*/  UIMAD.WIDE.U32 UR8, UR9, UR14, URZ ;  /* 0x0000000e090872a5 */ /* 0x000fe4000f8e003f */
[----:B------:R-:W-:Y:S01]  /*b6e0*/  USEL UR10, UR10, 0xffff, !UP0 ;  /* 0x0000ffff0a0a7887 */ /* 0x000fe2000c000000 */
[----:B------:R-:W-:Y:S01]  /*b6f0*/  ULDC UR14, c[0x0][0x14] ;  /* 0x00000500000e7ab9 */ /* 0x000fe20000000800 */
[----:B------:R-:W-:Y:S02]  /*b700*/  USHF.L.U32 UR12, UR15, UR12, URZ ;  /* 0x0000000c0f0c7299 */ /* 0x000fe4000800063f */
[----:B------:R-:W-:Y:S02]  /*b710*/  UIMAD.WIDE.U32 UR26, UR8, UR14, URZ ;  /* 0x0000000e081a72a5 */ /* 0x000fe4000f8e003f */
[----:B------:R-:W-:-:S02]  /*b720*/  UIMAD UR21, UR9, UR14, URZ ;  /* 0x0000000e091572a4 */ /* 0x000fc4000f8e023f */
[----:B------:R-:W-:Y:S02]  /*b730*/  ULOP3.LUT UR10, UR10, 0xffff, URZ, 0xc0, !UPT ;  /* 0x0000ffff0a0a7892 */ /* 0x000fe4000f8ec03f */
[----:B------:R-:W-:Y:S02]  /*b740*/  ULOP3.LUT UR6, UR6, 0x40, URZ, 0xc0, !UPT ;  /* 0x0000004006067892 */ /* 0x000fe4000f8ec03f */
[----:B------:R-:W-:Y:S02]  /*b750*/  ULOP3.LUT UR7, UR7, 0x1000, URZ, 0xc0, !UPT ;  /* 0x0000100007077892 */ /* 0x000fe4000f8ec03f */
[----:B------:R-:W-:Y:S02]  /*b760*/  ULOP3.LUT UR19, UR11, UR12, URZ, 0xfc, !UPT ;  /* 0x0000000c0b137292 */ /* 0x000fe4000f8efc3f */
[----:B------:R-:W-:Y:S02]  /*b770*/  UIADD3 UR21, UR27, UR21, URZ ;  /* 0x000000151b157290 */ /* 0x000fe4000fffe03f */
[----:B------:R-:W-:-:S12]  /*b780*/  USHF.L.U32 UR18, UR18, UR10, URZ ;  /* 0x0000000a12127299 */ /* 0x000fd8000800063f */
.L_x_303:
[----:B------:R-:W-:-:S03]  /*b790*/  UMOV UR8, 0xffffffff ;  /* 0xffffffff00087882 */ /* 0x000fc60000000000 */
[----:B------:R-:W-:Y:S05]  /*b7a0*/  BRA.DIV UR8, `(.L_x_293) ;  /* 0x0000000e08b07947 */ /* 0x000fea000b800000 */
[----:B------:R-:W-:-:S13]  /*b7b0*/  ELECT P6, URZ, PT ;  /* 0x00000000003f782f */ /* 0x000fda00038c0000 */
.L_x_314:
[----:B------:R-:W0:Y:S01]  /*b7c0*/  LDC R4, c[0x0][0x28c] ;  /* 0x0000a300ff047b82 */ /* 0x000e220000000800 */
[----:B------:R-:W-:Y:S01]  /*b7d0*/  BSSY B1, `(.L_x_294) ;  /* 0x000003c000017945 */ /* 0x000fe20003800000 */
[----:B0-----:R-:W-:-:S13]  /*b7e0*/  ISETP.LT.OR P6, PT, R4, 0x1, !P6 ;  /* 0x000000010400780c */ /* 0x001fda00077c1670 */
[----:B------:R-:W-:Y:S05]  /*b7f0*/  @P6 BRA `(.L_x_295) ;  /* 0x0000000000e46947 */ /* 0x000fea0003800000 */
[----:B------:R-:W-:Y:S01]  /*b800*/  LEA R12, R12, UR25, 0x2 ;  /* 0x000000190c0c7c11 */ /* 0x000fe2000f8e10ff */
[----:B------:R-:W-:Y:S01]  /*b810*/  IMAD.MOV.U32 R15, RZ, RZ, RZ ;  /* 0x000000ffff0f7224 */ /* 0x000fe200078e00ff */
[----:B------:R-:W-:Y:S01]  /*b820*/  LEA R20, R20, UR6, 0x7 ;  /* 0x0000000614147c11 */ /* 0x000fe2000f8e38ff */
[----:B------:R-:W-:Y:S02]  /*b830*/  IMAD.MOV.U32 R4, RZ, RZ, R0 ;  /* 0x000000ffff047224 */ /* 0x000fe400078e0000 */
[----:B------:R-:W-:Y:S02]  /*b840*/  IMAD.MOV.U32 R5, RZ, RZ, R10 ;  /* 0x000000ffff057224 */ /* 0x000fe400078e000a */
[----:B------:R-:W-:Y:S02]  /*b850*/  IMAD.MOV.U32 R6, RZ, RZ, R9 ;  /* 0x000000ffff067224 */ /* 0x000fe400078e0009 */
[----:B------:R-:W-:-:S07]  /*b860*/  IMAD.SHL.U32 R14, R12, 0x40, RZ ;  /* 0x000000400c0e7824 */ /* 0x000fce00078e00ff */
.L_x_298:
[----:B------:R-:W0:Y:S01]  /*b870*/  S2R R12, SR_CgaCtaId ;  /* 0x00000000000c7919 */ /* 0x000e220000008800 */
[----:B------:R-:W-:Y:S02]  /*b880*/  MOV R7, 0x400 ;  /* 0x0000040000077802 */ /* 0x000fe40000000f00 */
[----:B------:R-:W-:Y:S02]  /*b890*/  LOP3.LUT P1, RZ, R18, 0x7f, RZ, 0xc0, !PT ;  /* 0x0000007f12ff7812 */ /* 0x000fe4000782c0ff */
[----:B0-----:R-:W-:Y:S02]  /*b8a0*/  LEA R24, R12, R7, 0x18 ;  /* 0x000000070c187211 */ /* 0x001fe400078ec0ff */
[----:B------:R-:W-:-:S09]  /*b8b0*/  SHF.L.U32 R7, R5, 0x1f, RZ ;  /* 0x0000001f05077819 */ /* 0x000fd200000006ff */
[----:B------:R-:W0:Y:S01]  /*b8c0*/  @!P1 LDC R12, c[0x0][0x500] ;  /* 0x00014000ff0c9b82 */ /* 0x000e220000000800 */
[----:B------:R-:W-:-:S04]  /*b8d0*/  IMAD R22, R6, 0x8, R24 ;  /* 0x0000000806167824 */ /* 0x000fc800078e0218 */
[----:B------:R-:W1:Y:S02]  /*b8e0*/  SYNCS.PHASECHK.TRANS64.TRYWAIT P0, [R22+URZ+0x20], R7 ;  /* 0x00002007160075a7 */ /* 0x000e64000800017f */
[----:B-1----:R-:W-:Y:S05]  /*b8f0*/  @!P0 BRA `(.L_x_296) ;  /* 0x0000000c007c8947 */ /* 0x002fea0003800000 */
.L_x_315:
[----:B-1----:R-:W-:Y:S01]  /*b900*/  PRMT R7, R11, 0x9910, RZ ;  /* 0x000099100b077816 */ /* 0x002fe200000000ff */
[----:B0-----:R0:W-:Y:S03]  /*b910*/  @!P1 SYNCS.ARRIVE.TRANS64 RZ, [R22+URZ], R12 ;  /* 0x0000000c16ff99a7 */ /* 0x0011e6000800003f */
[----:B------:R-:W-:-:S13]  /*b920*/  ISETP.NE.AND P0, PT, R7, 0x2, PT ;  /* 0x000000020700780c */ /* 0x000fda0003f05270 */
[----:B0-----:R-:W-:Y:S05]  /*b930*/  @P0 BRA `(.L_x_297) ;  /* 0x0000000000040947 */ /* 0x001fea0003800000 */
[----:B------:R-:W-:Y:S01]  /*b940*/  BPT.TRAP 0x1 ;  /* 0x000000040000795c */ /* 0x000fe20000300000 */
.L_x_297:
[----:B------:R-:W-:Y:S01]  /*b950*/  LEA R7, R6, UR25, 0x2 ;  /* 0x0000001906077c11 */ /* 0x000fe2000f8e10ff */
[----:B------:R-:W-:Y:S01]  /*b960*/  VIADD R4, R4, 0xffffffff ;  /* 0xffffffff04047836 */ /* 0x000fe20000000000 */
[----:B------:R-:W-:Y:S01]  /*b970*/  R2UR UR23, R14 ;  /* 0x000000000e1772ca */ /* 0x000fe200000e0000 */
[----:B------:R-:W-:Y:S01]  /*b980*/  UIADD3 UR14, UP0, UR28, 0xf0, URZ ;  /* 0x000000f01c0e7890 */ /* 0x000fe2000ff1e03f */
[----:B------:R-:W-:Y:S01]  /*b990*/  SHF.L.U32 R7, R7, 0xc, RZ ;  /* 0x0000000c07077819 */ /* 0x000fe200000006ff */
[----:B------:R-:W-:Y:S01]  /*b9a0*/  UIADD3 UR32, UP1, UR28, 0x1f0, URZ ;  /* 0x000001f01c207890 */ /* 0x000fe2000ff3e03f */
[----:B------:R-:W-:Y:S01]  /*b9b0*/  R2UR UR9, R22 ;  /* 0x00000000160972ca */ /* 0x000fe200000e0000 */
[----:B------:R-:W-:Y:S01]  /*b9c0*/  UIADD3.X UR15, URZ, UR29, URZ, UP0, !UPT ;  /* 0x0000001d3f0f7290 */ /* 0x000fe200087fe43f */
[----:B------:R-:W-:Y:S01]  /*b9d0*/  R2UR UR10, R15 ;  /* 0x000000000f0a72ca */ /* 0x000fe200000e0000 */
[--C-:B------:R-:W-:Y:S01]  /*b9e0*/  IMAD R12, R7, 0x2, R24.reuse ;  /* 0x00000002070c7824 */ /* 0x100fe200078e0218 */
[C---:B------:R-:W-:Y:S01]  /*b9f0*/  LEA R7, R6.reuse, UR7, 0xd ;  /* 0x0000000706077c11 */ /* 0x040fe2000f8e68ff */
[----:B------:R-:W-:Y:S01]  /*ba00*/  UPRMT UR20, URZ, 0x5410, UR18 ;  /* 0x000054103f147896 */ /* 0x000fe20008000012 */
[----:B------:R-:W-:Y:S01]  /*ba10*/  R2UR UR12, R13 ;  /* 0x000000000d0c72ca */ /* 0x000fe200000e0000 */
[----:B------:R-:W-:Y:S01]  /*ba20*/  VIADD R6, R6, 0x1 ;  /* 0x0000000106067836 */ /* 0x000fe20000000000 */
[----:B------:R-:W-:Y:S01]  /*ba30*/  R2UR UR8, R12 ;  /* 0x000000000c0872ca */ /* 0x000fe200000e0000 */
[----:B------:R-:W-:Y:S01]  /*ba40*/  IMAD R7, R7, 0x2, R24 ;  /* 0x0000000207077824 */ /* 0x000fe200078e0218 */
[----:B------:R-:W-:Y:S01]  /*ba50*/  R2UR UR24, R20 ;  /* 0x00000000141872ca */ /* 0x000fe200000e0000 */
[----:B------:R-:W-:Y:S01]  /*ba60*/  UPRMT UR30, URZ, 0x5410, UR19 ;  /* 0x000054103f1e7896 */ /* 0x000fe20008000013 */
[----:B------:R-:W-:Y:S01]  /*ba70*/  ISETP.GT.AND P1, PT, R4, 0x1, PT ;  /* 0x000000010400780c */ /* 0x000fe20003f24270 */
[----:B------:R-:W-:Y:S01]  /*ba80*/  UIADD3.X UR33, URZ, UR29, URZ, UP1, !UPT ;  /* 0x0000001d3f217290 */ /* 0x000fe20008ffe43f */
[----:B------:R-:W-:Y:S01]  /*ba90*/  R2UR UR11, R7 ;  /* 0x00000000070b72ca */ /* 0x000fe200000e0000 */
[----:B------:R-:W-:Y:S01]  /*baa0*/  UMOV UR16, 0x0 ;  /* 0x0000000000107882 */ /* 0x000fe20000000000 */
[----:B------:R-:W-:Y:S01]  /*bab0*/  UMOV UR17, 0x10000000 ;  /* 0x1000000000117882 */ /* 0x000fe20000000000 */
[----:B------:R-:W-:Y:S01]  /*bac0*/  ISETP.NE.AND P0, PT, R6, 0x4, PT ;  /* 0x000000040600780c */ /* 0x000fe20003f05270 */
[----:B------:R-:W-:-:S03]  /*bad0*/  VIADD R15, R15, 0x40 ;  /* 0x000000400f0f7836 */ /* 0x000fc60000000000 */
[----:B------:R-:W-:Y:S01]  /*bae0*/  UIADD3 UR8, UR8, 0x100, URZ ;  /* 0x0000010008087890 */ /* 0x000fe2000fffe03f */
[----:B------:R-:W-:Y:S02]  /*baf0*/  SEL R12, RZ, 0x1, P0 ;  /* 0x00000001ff0c7807 */ /* 0x000fe40000000000 */
[----:B------:R-:W-:Y:S02]  /*bb00*/  SEL R6, R6, RZ, P0 ;  /* 0x000000ff06067207 */ /* 0x000fe40000000000 */
[----:B------:R-:W-:Y:S01]  /*bb10*/  LOP3.LUT R5, R5, R12, RZ, 0x3c, !PT ;  /* 0x0000000c05057212 */ /* 0x000fe200078e3cff */
[----:B------:R-:W-:-:S03]  /*bb20*/  UIADD3 UR22, UR11, 0x20100, URZ ;  /* 0x000201000b167890 */ /* 0x000fc6000fffe03f */
[----:B------:R-:W-:Y:S02]  /*bb30*/  UMOV UR11, UR23 ;  /* 0x00000017000b7c82 */ /* 0x000fe40008000000 */
[----:B------:R0:W-:Y:S02]  /*bb40*/  UTMALDG.3D.MULTICAST [UR8], [UR14], UR20, desc[UR16] ;  /* 0x000010080e0073b4 */ /* 0x0001e40008011814 */
[----:B0-----:R-:W-:Y:S01]  /*bb50*/  UMOV UR8, UR22 ;  /* 0x0000001600087c82 */ /* 0x001fe20008000000 */
[----:B------:R-:W-:Y:S02]  /*bb60*/  UMOV UR11, UR24 ;  /* 0x00000018000b7c82 */ /* 0x000fe40008000000 */
[----:B------:R0:W-:Y:S02]  /*bb70*/  UTMALDG.3D.MULTICAST [UR8], [UR32], UR30, desc[UR16] ;  /* 0x00001008200073b4 */ /* 0x0001e4000801181e */
[----:B0-----:R-:W-:Y:S05]  /*bb80*/  @P1 BRA `(.L_x_298) ;  /* 0xfffffffc00381947 */ /* 0x001fea000383ffff */
.L_x_295:
[----:B------:R-:W-:Y:S05]  /*bb90*/  BSYNC B1 ;  /* 0x0000000000017941 */ /* 0x000fea0003800000 */
.L_x_294:
[----:B------:R-:W-:Y:S01]  /*bba0*/  LOP3.LUT P1, RZ, R3, 0xff, RZ, 0xc0, !PT ;  /* 0x000000ff03ff7812 */ /* 0x000fe2000782c0ff */
[----:B------:R-:W-:Y:S01]  /*bbb0*/  IMAD.IADD R9, R8, 0x1, R9 ;  /* 0x0000000108097824 */ /* 0x000fe200078e0209 */
[----:B------:R-:W-:Y:S01]  /*bbc0*/  IADD3 R16, P2, R16, UR26, RZ ;  /* 0x0000001a10107c10 */ /* 0x000fe2000ff5e0ff */
[----:B------:R-:W-:Y:S01]  /*bbd0*/  ULDC.64 UR8, c[0x0][0x650] ;  /* 0x0001940000087ab9 */ /* 0x000fe20000000a00 */
[----:B------:R-:W-:Y:S01]  /*bbe0*/  BSSY B1, `(.L_x_299) ;  /* 0x000006b000017945 */ /* 0x000fe20003800000 */
[----:B------:R-:W-:Y:S01]  /*bbf0*/  IMAD.MOV.U32 R12, RZ, RZ, -0x1 ;  /* 0xffffffffff0c7424 */ /* 0x000fe200078e00ff */
[----:B------:R-:W-:Y:S01]  /*bc00*/  SHF.R.U32.HI R3, RZ, 0x2, R9 ;  /* 0x00000002ff037819 */ /* 0x000fe20000011609 */
[----:B------:R-:W-:Y:S01]  /*bc10*/  IMAD.MOV.U32 R20, RZ, RZ, -0x1 ;  /* 0xffffffffff147424 */ /* 0x000fe200078e00ff */
[----:B------:R-:W-:Y:S01]  /*bc20*/  ISETP.GT.U32.AND P0, PT, R9, 0x3, PT ;  /* 0x000000030900780c */ /* 0x000fe20003f04070 */
[----:B------:R-:W-:Y:S01]  /*bc30*/  IMAD.MOV.U32 R13, RZ, RZ, -0x1 ;  /* 0xffffffffff0d7424 */ /* 0x000fe200078e00ff */
[----:B------:R-:W-:-:S02]  /*bc40*/  LOP3.LUT R3, R3, 0x1, RZ, 0xc0, !PT ;  /* 0x0000000103037812 */ /* 0x000fc400078ec0ff */
[----:B------:R-:W-:Y:S01]  /*bc50*/  ISETP.LT.U32.AND P0, PT, R8, 0x4, P0 ;  /* 0x000000040800780c */ /* 0x000fe20000701070 */
[----:B------:R-:W0:Y:S01]  /*bc60*/  @P1 S2R R5, SR_CgaCtaId ;  /* 0x0000000000051919 */ /* 0x000e220000008800 */
[----:B------:R-:W-:Y:S02]  /*bc70*/  @P1 MOV R4, 0x400 ;  /* 0x0000040000041802 */ /* 0x000fe40000000f00 */
[----:B------:R-:W-:Y:S02]  /*bc80*/  IADD3.X R17, R17, UR21, RZ, P2, !PT ;  /* 0x0000001511117c10 */ /* 0x000fe400097fe4ff */
[----:B------:R-:W-:Y:S02]  /*bc90*/  ISETP.GE.U32.AND P2, PT, R16, UR8, PT ;  /* 0x0000000810007c0c */ /* 0x000fe4000bf46070 */
[----:B------:R-:W-:Y:S02]  /*bca0*/  LOP3.LUT R9, R9, 0x3, RZ, 0xc0, !PT ;  /* 0x0000000309097812 */ /* 0x000fe400078ec0ff */
[----:B0-----:R-:W-:-:S04]  /*bcb0*/  @P1 LEA R4, R5, R4, 0x18 ;  /* 0x0000000405041211 */ /* 0x001fc800078ec0ff */
[----:B------:R0:W-:Y:S01]  /*bcc0*/  @P1 SYNCS.ARRIVE.TRANS64.A1T0 RZ, [R4+URZ+0x58], RZ ;  /* 0x000058ff04ff19a7 */ /* 0x0001e2000810003f */
[----:B------:R-:W-:Y:S02]  /*bcd0*/  ISETP.NE.U32.AND P1, PT, R3, 0x1, PT ;  /* 0x000000010300780c */ /* 0x000fe40003f25070 */
[----:B------:R-:W-:Y:S02]  /*bce0*/  SEL R3, RZ, 0x1, !P0 ;  /* 0x00000001ff037807 */ /* 0x000fe40004000000 */
[----:B------:R-:W-:Y:S02]  /*bcf0*/  ISETP.GE.U32.AND.EX P0, PT, R17, UR9, PT, P2 ;  /* 0x0000000911007c0c */ /* 0x000fe4000bf06120 */
[----:B------:R-:W-:-:S04]  /*bd00*/  ISETP.GT.U32.AND P1, PT, R8, 0x3, !P1 ;  /* 0x000000030800780c */ /* 0x000fc80004f24070 */
[----:B0-----:R-:W-:-:S04]  /*bd10*/  SEL R4, RZ, 0x1, !P1 ;  /* 0x00000001ff047807 */ /* 0x001fc80004800000 */
[--C-:B------:R-:W-:Y:S02]  /*bd20*/  LOP3.LUT R10, R4, R10, R3.reuse, 0x96, !PT ;  /* 0x0000000a040a7212 */ /* 0x100fe400078e9603 */
[----:B------:R-:W-:Y:S02]  /*bd30*/  PRMT R4, RZ, 0x7610, R4 ;  /* 0x00007610ff047816 */ /* 0x000fe40000000004 */
[----:B------:R-:W-:Y:S01]  /*bd40*/  PRMT R3, RZ, 0x7610, R3 ;  /* 0x00007610ff037816 */ /* 0x000fe20000000003 */
[----:B------:R-:W-:Y:S06]  /*bd50*/  @P0 BRA `(.L_x_300) ;  /* 0x00000004004c0947 */ /* 0x000fec0003800000 */
[----:B------:R-:W0:Y:S01]  /*bd60*/  S2R R14, SR_CTAID.X ;  /* 0x00000000000e7919 */ /* 0x000e220000002500 */
[----:B------:R-:W-:Y:S01]  /*bd70*/  ULDC.64 UR8, c[0x0][0x628] ;  /* 0x00018a0000087ab9 */ /* 0x000fe20000000a00 */
[----:B------:R-:W1:Y:S01]  /*bd80*/  LDC R15, c[0x0][0x144] ;  /* 0x00005100ff0f7b82 */ /* 0x000e620000000800 */
[----:B------:R-:W-:Y:S01]  /*bd90*/  ISETP.NE.U32.AND P0, PT, RZ, UR8, PT ;  /* 0x00000008ff007c0c */ /* 0x000fe2000bf05070 */
[----:B------:R-:W2:Y:S01]  /*bda0*/  S2R R12, SR_CTAID.Y ;  /* 0x00000000000c7919 */ /* 0x000ea20000002600 */
[----:B------:R-:W-:Y:S01]  /*bdb0*/  ULDC UR10, c[0x0][0x150] ;  /* 0x00005400000a7ab9 */ /* 0x000fe20000000800 */
[----:B------:R-:W-:Y:S01]  /*bdc0*/  ULDC UR11, c[0x0][0x630] ;  /* 0x00018c00000b7ab9 */ /* 0x000fe20000000800 */
[----:B------:R-:W-:Y:S01]  /*bdd0*/  ISETP.NE.AND.EX P0, PT, RZ, UR9, PT, P0 ;  /* 0x00000009ff007c0c */ /* 0x000fe2000bf05300 */
[----:B------:R-:W-:Y:S01]  /*bde0*/  IMAD.MOV.U32 R4, RZ, RZ, R16 ;  /* 0x000000ffff047224 */ /* 0x000fe200078e0010 */
[----:B0-----:R-:W-:-:S05]  /*bdf0*/  I2FP.F32.U32 R5, R14 ;  /* 0x0000000e00057245 */ /* 0x001fca0000201000 */
[----:B------:R-:W-:Y:S01]  /*be00*/  FMUL R20, R5, UR10 ;  /* 0x0000000a05147c20 */ /* 0x000fe20008400000 */
[----:B------:R-:W-:-:S05]  /*be10*/  IMAD.MOV.U32 R5, RZ, RZ, R17 ;  /* 0x000000ffff057224 */ /* 0x000fca00078e0011 */
[----:B--2---:R-:W-:Y:S05]  /*be20*/  @!P0 BRA `(.L_x_301) ;  /* 0x0000000000288947 */ /* 0x004fea0003800000 */
[----:B------:R-:W-:Y:S02]  /*be30*/  ULDC UR10, c[0x0][0x634] ;  /* 0x00018d00000a7ab9 */ /* 0x000fe40000000800 */
[----:B------:R-:W-:-:S05]  /*be40*/  IADD3 R5, P0, R16, UR10, RZ ;  /* 0x0000000a10057c10 */ /* 0x000fca000ff1e0ff */
[----:B------:R-:W-:-:S04]  /*be50*/  IMAD.X R13, RZ, RZ, R17, P0 ;  /* 0x000000ffff0d7224 */ /* 0x000fc800000e0611 */
[----:B------:R-:W-:-:S04]  /*be60*/  IMAD.WIDE.U32 R6, R13, UR8, RZ ;  /* 0x000000080d067c25 */ /* 0x000fc8000f8e00ff */
[----:B------:R-:W-:-:S04]  /*be70*/  IMAD.WIDE.U32 R6, P0, R5, UR9, R6 ;  /* 0x0000000905067c25 */ /* 0x000fc8000f800006 */
[----:B------:R-:W-:-:S04]  /*be80*/  IMAD.WIDE.U32 R4, R5, UR8, RZ ;  /* 0x0000000805047c25 */ /* 0x000fc8000f8e00ff */
[----:B------:R-:W-:Y:S01]  /*be90*/  IMAD.MOV.U32 R4, RZ, RZ, R7 ;  /* 0x000000ffff047224 */ /* 0x000fe200078e0007 */
[----:B------:R-:W-:Y:S02]  /*bea0*/  IADD3 RZ, P1, R5, R6, RZ ;  /* 0x0000000605ff7210 */ /* 0x000fe40007f3e0ff */
[----:B------:R-:W-:-:S03]  /*beb0*/  IADD3.X R5, RZ, RZ, RZ, P0, !PT ;  /* 0x000000ffff057210 */ /* 0x000fc600007fe4ff */
[----:B------:R-:W-:-:S08]  /*bec0*/  IMAD.WIDE.U32.X R4, R13, UR9, R4, P1 ;  /* 0x000000090d047c25 */ /* 0x000fd000088e0404 */
.L_x_301:
[--C-:B------:R-:W-:Y:S01]  /*bed0*/  SHF.R.U64 R13, R4, UR11, R5.reuse ;  /* 0x0000000b040d7c19 */ /* 0x100fe20008001205 */
[----:B------:R-:W0:Y:S01]  /*bee0*/  F2I.U32.TRUNC.NTZ R20, R20 ;  /* 0x0000001400147305 */ /* 0x000e22000020f000 */
[----:B------:R-:W-:Y:S01]  /*bef0*/  SHF.R.U32.HI R4, RZ, UR11, R5 ;  /* 0x0000000bff047c19 */ /* 0x000fe20008011605 */
[----:B------:R-:W-:Y:S01]  /*bf00*/  ULDC.64 UR8, c[0x0][0x620] ;  /* 0x0001880000087ab9 */ /* 0x000fe20000000a00 */
[----:B------:R-:W-:Y:S01]  /*bf10*/  IADD3 R7, P0, RZ, -R13, RZ ;  /* 0x8000000dff077210 */ /* 0x000fe20007f1e0ff */
[----:B------:R-:W-:Y:S01]  /*bf20*/  ULDC.64 UR10, c[0x0][0x640] ;  /* 0x00019000000a7ab9 */ /* 0x000fe20000000a00 */
[----:B------:R-:W2:Y:S03]  /*bf30*/  LDC R21, c[0x0][0x148] ;  /* 0x00005200ff157b82 */ /* 0x000ea60000000800 */
[----:B------:R-:W-:Y:S01]  /*bf40*/  IMAD.X R4, RZ, RZ, ~R4, P0 ;  /* 0x000000ffff047224 */ /* 0x000fe200000e0e04 */
[----:B------:R-:W-:-:S03]  /*bf50*/  ISETP.NE.U32.AND P0, PT, RZ, UR10, PT ;  /* 0x0000000aff007c0c */ /* 0x000fc6000bf05070 */
[----:B------:R-:W-:Y:S01]  /*bf60*/  IMAD R6, R4, UR8, RZ ;  /* 0x0000000804067c24 */ /* 0x000fe2000f8e02ff */
[----:B------:R-:W-:Y:S01]  /*bf70*/  ISETP.NE.AND.EX P0, PT, RZ, UR11, PT, P0 ;  /* 0x0000000bff007c0c */ /* 0x000fe2000bf05300 */
[----:B------:R-:W-:Y:S01]  /*bf80*/  IMAD.WIDE.U32 R4, R7, UR8, R16 ;  /* 0x0000000807047c25 */ /* 0x000fe2000f8e0010 */
[----:B------:R-:W-:-:S03]  /*bf90*/  ULDC UR8, c[0x0][0x618] ;  /* 0x0001860000087ab9 */ /* 0x000fc60000000800 */
[----:B------:R-:W-:Y:S01]  /*bfa0*/  IMAD R7, R7, UR9, R6 ;  /* 0x0000000907077c24 */ /* 0x000fe2000f8e0206 */
[----:B------:R-:W-:Y:S01]  /*bfb0*/  ULDC UR9, c[0x0][0x154] ;  /* 0x0000550000097ab9 */ /* 0x000fe20000000800 */
[----:B0-----:R-:W-:Y:S02]  /*bfc0*/  IMAD.MOV R6, RZ, RZ, -R20 ;  /* 0x000000ffff067224 */ /* 0x001fe400078e0a14 */
[----:B------:R-:W-:Y:S02]  /*bfd0*/  IMAD.IADD R5, R5, 0x1, R7 ;  /* 0x0000000105057824 */ /* 0x000fe400078e0207 */
[----:B-1----:R-:W-:Y:S01]  /*bfe0*/  IMAD R14, R15, R6, R14 ;  /* 0x000000060f0e7224 */ /* 0x002fe200078e020e */
[----:B------:R-:W-:Y:S02]  /*bff0*/  I2FP.F32.U32 R6, R12 ;  /* 0x0000000c00067245 */ /* 0x000fe40000201000 */
[--C-:B------:R-:W-:Y:S02]  /*c000*/  SHF.R.U64 R15, R4, UR8, R5.reuse ;  /* 0x00000008040f7c19 */ /* 0x100fe40008001205 */
[----:B------:R-:W-:Y:S01]  /*c010*/  SHF.R.U32.HI R4, RZ, UR8, R5 ;  /* 0x00000008ff047c19 */ /* 0x000fe20008011605 */
[----:B------:R-:W-:Y:S01]  /*c020*/  FMUL R6, R6, UR9 ;  /* 0x0000000906067c20 */ /* 0x000fe20008400000 */
[----:B------:R-:W-:-:S02]  /*c030*/  ULDC UR8, c[0x0][0x608] ;  /* 0x0001820000087ab9 */ /* 0x000fc40000000800 */
[--C-:B------:R-:W-:Y:S01]  /*c040*/  SHF.R.U64 R22, R15, UR8, R4.reuse ;  /* 0x000000080f167c19 */ /* 0x100fe20008001204 */
[----:B------:R0:W1:Y:S01]  /*c050*/  F2I.U32.TRUNC.NTZ R24, R6 ;  /* 0x0000000600187305 */ /* 0x000062000020f000 */
[----:B------:R-:W-:Y:S01]  /*c060*/  SHF.R.U32.HI R5, RZ, UR8, R4 ;  /* 0x00000008ff057c19 */ /* 0x000fe20008011604 */
[----:B------:R-:W-:-:S03]  /*c070*/  ULDC UR8, c[0x0][0x658] ;  /* 0x0001960000087ab9 */ /* 0x000fc60000000800 */
[--C-:B------:R-:W-:Y:S02]  /*c080*/  SHF.R.U64 R20, R22, UR8, R5.reuse ;  /* 0x0000000816147c19 */ /* 0x100fe40008001205 */
[----:B------:R-:W-:-:S03]  /*c090*/  SHF.R.U32.HI R23, RZ, UR8, R5 ;  /* 0x00000008ff177c19 */ /* 0x000fc60008011605 */
[----:B------:R-:W-:Y:S02]  /*c0a0*/  IMAD.MOV.U32 R4, RZ, RZ, R20 ;  /* 0x000000ffff047224 */ /* 0x000fe400078e0014 */
[----:B------:R-:W-:Y:S01]  /*c0b0*/  IMAD.MOV.U32 R5, RZ, RZ, R23 ;  /* 0x000000ffff057224 */ /* 0x000fe200078e0017 */
[----:B0-----:R-:W-:Y:S06]  /*c0c0*/  @!P0 BRA `(.L_x_302) ;  /* 0x0000000000288947 */ /* 0x001fec0003800000 */
[----:B------:R-:W-:Y:S02]  /*c0d0*/  ULDC UR8, c[0x0][0x64c] ;  /* 0x0001930000087ab9 */ /* 0x000fe40000000800 */
[----:B------:R-:W-:-:S05]  /*c0e0*/  IADD3 R5, P0, R20, UR8, RZ ;  /* 0x0000000814057c10 */ /* 0x000fca000ff1e0ff */
[----:B------:R-:W-:-:S04]  /*c0f0*/  IMAD.X R23, RZ, RZ, R23, P0 ;  /* 0x000000ffff177224 */ /* 0x000fc800000e0617 */
[----:B------:R-:W-:-:S04]  /*c100*/  IMAD.WIDE.U32 R6, R23, UR10, RZ ;  /* 0x0000000a17067c25 */ /* 0x000fc8000f8e00ff */
[----:B------:R-:W-:-:S04]  /*c110*/  IMAD.WIDE.U32 R6, P0, R5, UR11, R6 ;  /* 0x0000000b05067c25 */ /* 0x000fc8000f800006 */
[----:B------:R-:W-:-:S04]  /*c120*/  IMAD.WIDE.U32 R4, R5, UR10, RZ ;  /* 0x0000000a05047c25 */ /* 0x000fc8000f8e00ff */
[----:B------:R-:W-:Y:S01]  /*c130*/  IMAD.MOV.U32 R4, RZ, RZ, R7 ;  /* 0x000000ffff047224 */ /* 0x000fe200078e0007 */
[----:B------:R-:W-:Y:S01]  /*c140*/  IADD3 RZ, P1, R5, R6, RZ ;  /* 0x0000000605ff7210 */ /* 0x000fe20007f3e0ff */
[----:B------:R-:W-:-:S04]  /*c150*/  IMAD.X R5, RZ, RZ, RZ, P0 ;  /* 0x000000ffff057224 */ /* 0x000fc800000e06ff */
[----:B------:R-:W-:-:S08]  /*c160*/  IMAD.WIDE.U32.X R4, R23, UR11, R4, P1 ;  /* 0x0000000b17047c25 */ /* 0x000fd000088e0404 */
.L_x_302:
[----:B------:R-:W-:Y:S01]  /*c170*/  ISETP.NE.AND P0, PT, R2, 0x1, PT ;  /* 0x000000010200780c */ /* 0x000fe20003f05270 */
[----:B------:R-:W-:Y:S01]  /*c180*/  ULDC UR8, c[0x0][0x648] ;  /* 0x0001920000087ab9 */ /* 0x000fe20000000800 */
[----:B------:R-:W-:Y:S01]  /*c190*/  LOP3.LUT R22, R22, UR13, RZ, 0xc0, !PT ;  /* 0x0000000d16167c12 */ /* 0x000fe2000f8ec0ff */
[----:B-1----:R-:W-:Y:S01]  /*c1a0*/  IMAD.MOV R24, RZ, RZ, -R24 ;  /* 0x000000ffff187224 */ /* 0x002fe200078e0a18 */
[----:B------:R-:W-:Y:S01]  /*c1b0*/  SHF.R.U64 R5, R4, UR8, R5 ;  /* 0x0000000804057c19 */ /* 0x000fe20008001205 */
[----:B------:R-:W-:Y:S01]  /*c1c0*/  ULDC UR8, c[0x0][0x638] ;  /* 0x00018e0000087ab9 */ /* 0x000fe20000000800 */
[----:B------:R-:W-:Y:S01]  /*c1d0*/  LOP3.LUT R15, R15, UR4, RZ, 0xc0, !PT ;  /* 0x000000040f0f7c12 */ /* 0x000fe2000f8ec0ff */
[----:B------:R-:W-:Y:S01]  /*c1e0*/  ULDC UR9, c[0x0][0x610] ;  /* 0x0001840000097ab9 */ /* 0x000fe20000000800 */
[----:B------:R-:W-:Y:S01]  /*c1f0*/  MOV R4, 0x1 ;  /* 0x0000000100047802 */ /* 0x000fe20000000f00 */
[----:B------:R-:W-:Y:S02]  /*c200*/  IMAD.MOV R7, RZ, RZ, -R5 ;  /* 0x000000ffff077224 */ /* 0x000fe400078e0a05 */
[----:B------:R-:W-:-:S02]  /*c210*/  IMAD R5, R5, UR5, R22 ;  /* 0x0000000505057c24 */ /* 0x000fc4000f8e0216 */
[----:B--2---:R-:W-:Y:S02]  /*c220*/  @P0 IMAD R14, R21, R24, R12 ;  /* 0x00000018150e0224 */ /* 0x004fe400078e020c */
[----:B------:R-:W-:Y:S01]  /*c230*/  IMAD R20, R7, UR8, R20 ;  /* 0x0000000807147c24 */ /* 0x000fe2000f8e0214 */
[----:B------:R-:W-:Y:S01]  /*c240*/  ULDC UR8, c[0x0][0x600] ;  /* 0x0001800000087ab9 */ /* 0x000fe20000000800 */
[----:B------:R-:W-:Y:S02]  /*c250*/  IMAD R14, R5, UR9, R14 ;  /* 0x00000009050e7c24 */ /* 0x000fe4000f8e020e */
[----:B------:R-:W-:-:S05]  /*c260*/  IMAD R5, R20, UR8, R15 ;  /* 0x0000000814057c24 */ /* 0x000fca000f8e020f */
[----:B------:R-:W-:Y:S02]  /*c270*/  SEL R20, R5, R14, !P0 ;  /* 0x0000000e05147207 */ /* 0x000fe40004000000 */
[----:B------:R-:W-:-:S07]  /*c280*/  SEL R12, R14, R5, !P0 ;  /* 0x000000050e0c7207 */ /* 0x000fce0004000000 */
.L_x_300:
[----:B------:R-:W-:Y:S05]  /*c290*/  BSYNC B1 ;  /* 0x0000000000017941 */ /* 0x000fea0003800000 */
.L_x_299:
[----:B------:R-:W-:-:S13]  /*c2a0*/  LOP3.LUT P0, RZ, R4, 0xff, RZ, 0xc0, !PT ;  /* 0x000000ff04ff7812 */ /* 0x000fda000780c0ff */
[----:B------:R-:W-:Y:S05]  /*c2b0*/  @P0 BRA `(.L_x_303) ;  /* 0xfffffff400340947 */ /* 0x000fea000383ffff */
[----:B------:R-:W-:Y:S05]  /*c2c0*/  BSYNC B0 ;  /* 0x0000000000007941 */ /* 0x000fea0003800000 */
.L_x_292:
[----:B------:R-:W-:-:S03]  /*c2d0*/  UMOV UR8, 0xffffffff ;  /* 0xffffffff00087882 */ /* 0x000fc60000000000 */
[----:B------:R-:W-:Y:S05]  /*c2e0*/  BRA.DIV UR8, `(.L_x_304) ;  /* 0x0000000608147947 */ /* 0x000fea000b800000 */
[----:B------:R-:W-:-:S13]  /*c2f0*/  ELECT P6, URZ, PT ;  /* 0x00000000003f782f */ /* 0x000fda00038c0000 */
.L_x_318:
[----:B------:R-:W-:Y:S04]  /*c300*/  BSSY B0, `(.L_x_305) ;  /* 0x000002b000007945 */ /* 0x000fe80003800000 */
[----:B------:R-:W-:Y:S05]  /*c310*/  @!P6 BRA `(.L_x_306) ;  /* 0x0000000000a4e947 */ /* 0x000fea0003800000 */
[----:B------:R-:W-:-:S04]  /*c320*/  LOP3.LUT R19, R19, 0x2, RZ, 0xfc, !PT ;  /* 0x0000000213137812 */ /* 0x000fc800078efcff */
[----:B------:R-:W-:-:S13]  /*c330*/  ISETP.NE.AND P0, PT, R19, 0x3, PT ;  /* 0x000000031300780c */ /* 0x000fda0003f05270 */
[----:B------:R-:W-:Y:S05]  /*c340*/  @!P0 BRA `(.L_x_307) ;  /* 0x0000000000048947 */ /* 0x000fea0003800000 */
[----:B------:R-:W-:Y:S01]  /*c350*/  BPT.TRAP 0x1 ;  /* 0x000000040000795c */ /* 0x000fe20000300000 */
.L_x_307:
[----:B------:R-:W0:Y:S01]  /*c360*/  S2R R3, SR_CgaCtaId ;  /* 0x0000000000037919 */ /* 0x000e220000008800 */
[----:B------:R-:W-:Y:S02]  /*c370*/  MOV R0, 0x400 ;  /* 0x0000040000007802 */ /* 0x000fe40000000f00 */
[----:B------:R-:W-:Y:S02]  /*c380*/  SHF.L.U32 R2, R10, 0x1f, RZ ;  /* 0x0000001f0a027819 */ /* 0x000fe400000006ff */
[----:B0-----:R-:W-:-:S05]  /*c390*/  LEA R0, R3, R0, 0x18 ;  /* 0x0000000003007211 */ /* 0x001fca00078ec0ff */
[----:B------:R-:W-:-:S04]  /*c3a0*/  VIADD R0, R0, 0x20 ;  /* 0x0000002000007836 */ /* 0x000fc80000000000 */
[C---:B------:R-:W-:Y:S02]  /*c3b0*/  IMAD R5, R9.reuse, 0x8, R0 ;  /* 0x0000000809057824 */ /* 0x040fe400078e0200 */
[----:B------:R-:W-:Y:S02]  /*c3c0*/  VIADD R9, R9, 0x1 ;  /* 0x0000000109097836 */ /* 0x000fe40000000000 */
[----:B------:R-:W0:Y:S03]  /*c3d0*/  SYNCS.PHASECHK.TRANS64.TRYWAIT P0, [R5+URZ], R2 ;  /* 0x00000002050075a7 */ /* 0x000e26000800017f */
[----:B------:R-:W-:-:S04]  /*c3e0*/  ISETP.NE.AND P1, PT, R9, 0x4, PT ;  /* 0x000000040900780c */ /* 0x000fc80003f25270 */
[----:B------:R-:W-:Y:S02]  /*c3f0*/  SEL R3, RZ, 0x1, P1 ;  /* 0x00000001ff037807 */ /* 0x000fe40000800000 */
[----:B------:R-:W-:Y:S02]  /*c400*/  SEL R9, R9, RZ, P1 ;  /* 0x000000ff09097207 */ /* 0x000fe40000800000 */
[----:B------:R-:W-:-:S03]  /*c410*/  LOP3.LUT R10, R10, R3, RZ, 0x3c, !PT ;  /* 0x000000030a0a7212 */ /* 0x000fc600078e3cff */
[----:B------:R-:W-:Y:S01]  /*c420*/  IMAD R7, R9, 0x8, R0 ;  /* 0x0000000809077824 */ /* 0x000fe200078e0200 */
[----:B------:R-:W-:Y:S01]  /*c430*/  SHF.L.U32 R4, R10, 0x1f, RZ ;  /* 0x0000001f0a047819 */ /* 0x000fe200000006ff */
[----:B0-----:R-:W-:Y:S06]  /*c440*/  @!P0 BRA `(.L_x_308) ;  /* 0x0000000000dc8947 */ /* 0x001fec0003800000 */
.L_x_319:
[----:B------:R-:W1:Y:S01]  /*c450*/  SYNCS.PHASECHK.TRANS64.TRYWAIT P0, [R7+URZ], R4 ;  /* 0x00000004070075a7 */ /* 0x000e62000800017f */
[----:B0-----:R-:W-:-:S05]  /*c460*/  VIADD R2, R9, 0x1 ;  /* 0x0000000109027836 */ /* 0x001fca0000000000 */
[----:B------:R-:W-:-:S04]  /*c470*/  ISETP.NE.AND P1, PT, R2, 0x4, PT ;  /* 0x000000040200780c */ /* 0x000fc80003f25270 */
[----:B------:R-:W-:Y:S02]  /*c480*/  SEL R3, RZ, 0x1, P1 ;  /* 0x00000001ff037807 */ /* 0x000fe40000800000 */
[----:B------:R-:W-:Y:S02]  /*c490*/  SEL R9, R2, RZ, P1 ;  /* 0x000000ff02097207 */ /* 0x000fe40000800000 */
[----:B------:R-:W-:-:S03]  /*c4a0*/  LOP3.LUT R11, R10, R3, RZ, 0x3c, !PT ;  /* 0x000000030a0b7212 */ /* 0x000fc600078e3cff */
[----:B------:R-:W-:Y:S01]  /*c4b0*/  IMAD R6, R9, 0x8, R0 ;  /* 0x0000000809067824 */ /* 0x000fe200078e0200 */
[----:B------:R-:W-:Y:S01]  /*c4c0*/  SHF.L.U32 R5, R11, 0x1f, RZ ;  /* 0x0000001f0b057819 */ /* 0x000fe200000006ff */
[----:B-1----:R-:W-:Y:S06]  /*c4d0*/  @!P0 BRA `(.L_x_309) ;  /* 0x0000000000cc8947 */ /* 0x002fec0003800000 */
.L_x_320:
[----:B------:R-:W1:Y:S01]  /*c4e0*/  SYNCS.PHASECHK.TRANS64.TRYWAIT P0, [R6+URZ], R5 ;  /* 0x00000005060075a7 */ /* 0x000e62000800017f */
[----:B------:R-:W-:-:S05]  /*c4f0*/  VIADD R2, R9, 0x1 ;  /* 0x0000000109027836 */ /* 0x000fca0000000000 */
[----:B------:R-:W-:-:S04]  /*c500*/  ISETP.NE.AND P1, PT, R2, 0x4, PT ;  /* 0x000000040200780c */ /* 0x000fc80003f25270 */
[----:B0-----:R-:W-:Y:S02]  /*c510*/  SEL R4, RZ, 0x1, P1 ;  /* 0x00000001ff047807 */ /* 0x001fe40000800000 */
[----:B------:R-:W-:Y:S02]  /*c520*/  SEL R3, R2, RZ, P1 ;  /* 0x000000ff02037207 */ /* 0x000fe40000800000 */
[----:B------:R-:W-:Y:S01]  /*c530*/  LOP3.LUT R4, R11, R4, RZ, 0x3c, !PT ;  /* 0x000000040b047212 */ /* 0x000fe200078e3cff */
[----:B-1----:R-:W-:Y:S06]  /*c540*/  @!P0 BRA `(.L_x_310) ;  /* 0x0000000000c48947 */ /* 0x002fec0003800000 */
.L_x_321:
[----:B------:R-:W-:Y:S01]  /*c550*/  IMAD R3, R3, 0x8, R0 ;  /* 0x0000000803037824 */ /* 0x000fe200078e0200 */
[----:B------:R-:W-:-:S07]  /*c560*/  SHF.L.U32 R0, R4, 0x1f, RZ ;  /* 0x0000001f04007819 */ /* 0x000fce00000006ff */
.L_x_311:
[----:B-1----:R1:W2:Y:S02]  /*c570*/  SYNCS.PHASECHK.TRANS64.TRYWAIT P0, [R3+URZ], R0 ;  /* 0x00000000030075a7 */ /* 0x0022a4000800017f */
[----:B--2---:R-:W-:Y:S05]  /*c580*/  @!P0 NANOSLEEP.SYNCS 0x989680 ;  /* 0x009896800000895d */ /* 0x004fea0003900000 */
[----:B------:R-:W2:Y:S02]  /*c590*/  @!P0 SYNCS.PHASECHK.TRANS64 P0, [R3+URZ], R0 ;  /* 0x00000000030085a7 */ /* 0x000ea4000800007f */
[----:B--2---:R-:W-:Y:S05]  /*c5a0*/  @!P0 BRA `(.L_x_311) ;  /* 0xfffffffc00f08947 */ /* 0x004fea000383ffff */
.L_x_306:
[----:B------:R-:W-:Y:S05]  /*c5b0*/  BSYNC B0 ;  /* 0x0000000000007941 */ /* 0x000fea0003800000 */
.L_x_305:
[----:B------:R-:W-:Y:S05]  /*c5c0*/  EXIT ;  /* 0x000000000000794d */ /* 0x000fea0003800000 */
.L_x_21:
[----:B----4-:R4:W0:Y:S02]  /*c5d0*/  SYNCS.PHASECHK.TRANS64.TRYWAIT P1, [R3+URZ], R0 ;  /* 0x00000000030075a7 */ /* 0x010824000802017f */
[----:B0-----:R-:W-:Y:S05]  /*c5e0*/  @!P1 NANOSLEEP.SYNCS 0x989680 ;  /* 0x009896800000995d */ /* 0x001fea0003900000 */
[----:B------:R-:W0:Y:S02]  /*c5f0*/  @!P1 SYNCS.PHASECHK.TRANS64 P1, [R3+URZ], R0 ;  /* 0x00000000030095a7 */ /* 0x000e24000802007f */
[----:B0-----:R-:W-:Y:S05]  /*c600*/  @!P1 BRA `(.L_x_21) ;  /* 0xfffffffc00f09947 */ /* 0x001fea000383ffff */
[----:B------:R-:W-:Y:S05]  /*c610*/  BRA `(.L_x_20) ;  /* 0xffffff4c00c07947 */ /* 0x000fea000383ffff */
.L_x_26:
[----:B-1----:R1:W3:Y:S02]  /*c620*/  SYNCS.PHASECHK.TRANS64.TRYWAIT P1, [R5+URZ], R4 ;  /* 0x00000004050075a7 */ /* 0x0022e4000802017f */
[----:B---3--:R-:W-:Y:S05]  /*c630*/  @!P1 NANOSLEEP.SYNCS 0x989680 ;  /* 0x009896800000995d */ /* 0x008fea0003900000 */
[----:B------:R-:W3:Y:S02]  /*c640*/  @!P1 SYNCS.PHASECHK.TRANS64 P1, [R5+URZ], R4 ;  /* 0x00000004050095a7 */ /* 0x000ee4000802007f */
[----:B---3--:R-:W-:Y:S05]  /*c650*/  @!P1 BRA `(.L_x_26) ;  /* 0xfffffffc00f09947 */ /* 0x008fea000383ffff */
[----:B------:R-:W-:Y:S05]  /*c660*/  BRA `(.L_x_25) ;  /* 0xffffff5400007947 */ /* 0x000fea000383ffff */
.L_x_293:
[----:B------:R-:W-:Y:S01]  /*c670*/  BSSY B1, `(.L_x_312) ;  /* 0x0000006000017945 */ /* 0x000fe20003800000 */
[----:B------:R-:W-:-:S07]  /*c680*/  IMAD.MOV.U32 R15, RZ, RZ, -0x1 ;  /* 0xffffffffff0f7424 */ /* 0x000fce00078e00ff */
[----:B------:R-:W-:Y:S05]  /*c690*/  WARPSYNC.COLLECTIVE R15, `(.L_x_313) ;  /* 0x000000000f0c7348 */ /* 0x000fea0003c00000 */
[----:B------:R-:W-:Y:S02]  /*c6a0*/  ELECT P6, UR62, PT ;  /* 0x00000000003e782f */ /* 0x000fe400038c0000 */
[----:B------:R-:W-:Y:S01]  /*c6b0*/  MOV R14, UR62 ;  /* 0x0000003e000e7c02 */ /* 0x000fe20008000f00 */
[----:B------:R-:W-:Y:S10]  /*c6c0*/  ENDCOLLECTIVE ;  /* 0x000000000000791b */ /* 0x000ff40003800000 */
.L_x_313:
[----:B------:R-:W-:Y:S05]  /*c6d0*/  BSYNC B1 ;  /* 0x0000000000017941 */ /* 0x000fea0003800000 */
.L_x_312:
[----:B------:R-:W-:Y:S05]  /*c6e0*/  BRA `(.L_x_314) ;  /* 0xfffffff000347947 */ /* 0x000fea000383ffff */
.L_x_296:
[----:B-1----:R1:W2:Y:S02]  /*c6f0*/  SYNCS.PHASECHK.TRANS64.TRYWAIT P0, [R22+URZ+0x20], R7 ;  /* 0x00002007160075a7 */ /* 0x0022a4000800017f */
[----:B--2---:R-:W-:Y:S05]  /*c700*/  @!P0 NANOSLEEP.SYNCS 0x989680 ;  /* 0x009896800000895d */ /* 0x004fea0003900000 */
[----:B------:R-:W2:Y:S02]  /*c710*/  @!P0 SYNCS.PHASECHK.TRANS64 P0, [R22+URZ+0x20], R7 ;  /* 0x00002007160085a7 */ /* 0x000ea4000800007f */
[----:B--2---:R-:W-:Y:S05]  /*c720*/  @!P0 BRA `(.L_x_296) ;  /* 0xfffffffc00f08947 */ /* 0x004fea000383ffff */
[----:B------:R-:W-:Y:S05]  /*c730*/  BRA `(.L_x_315) ;  /* 0xfffffff000707947 */ /* 0x000fea000383ffff */
.L_x_304:
[----:B------:R-:W-:Y:S01]  /*c740*/  BSSY B0, `(.L_x_316) ;  /* 0x0000006000007945 */ /* 0x000fe20003800000 */
[----:B------:R-:W-:-:S07]  /*c750*/  IMAD.MOV.U32 R15, RZ, RZ, -0x1 ;  /* 0xffffffffff0f7424 */ /* 0x000fce00078e00ff */
[----:B------:R-:W-:Y:S05]  /*c760*/  WARPSYNC.COLLECTIVE R15, `(.L_x_317) ;  /* 0x000000000f0c7348 */ /* 0x000fea0003c00000 */
[----:B------:R-:W-:Y:S02]  /*c770*/  ELECT P6, UR62, PT ;  /* 0x00000000003e782f */ /* 0x000fe400038c0000 */
[----:B------:R-:W-:Y:S01]  /*c780*/  MOV R14, UR62 ;  /* 0x0000003e000e7c02 */ /* 0x000fe20008000f00 */
[----:B------:R-:W-:Y:S10]  /*c790*/  ENDCOLLECTIVE ;  /* 0x000000000000791b */ /* 0x000ff40003800000 */
.L_x_317:
[----:B------:R-:W-:Y:S05]  /*c7a0*/  BSYNC B0 ;  /* 0x0000000000007941 */ /* 0x000fea0003800000 */
.L_x_316:
[----:B------:R-:W-:Y:S05]  /*c7b0*/  BRA `(.L_x_318) ;  /* 0xfffffff800d07947 */ /* 0x000fea000383ffff */
.L_x_308:
[----:B0-----:R0:W1:Y:S02]  /*c7c0*/  SYNCS.PHASECHK.TRANS64.TRYWAIT P0, [R5+URZ], R2 ;  /* 0x00000002050075a7 */ /* 0x001064000800017f */
[----:B-1----:R-:W-:Y:S05]  /*c7d0*/  @!P0 NANOSLEEP.SYNCS 0x989680 ;  /* 0x009896800000895d */ /* 0x002fea0003900000 */
[----:B------:R-:W1:Y:S02]  /*c7e0*/  @!P0 SYNCS.PHASECHK.TRANS64 P0, [R5+URZ], R2 ;  /* 0x00000002050085a7 */ /* 0x000e64000800007f */
[----:B-1----:R-:W-:Y:S05]  /*c7f0*/  @!P0 BRA `(.L_x_308) ;  /* 0xfffffffc00f08947 */ /* 0x002fea000383ffff */
[----:B------:R-:W-:Y:S05]  /*c800*/  BRA `(.L_x_319) ;  /* 0xfffffffc00107947 */ /* 0x000fea000383ffff */
.L_x_309:
[----:B0-----:R0:W1:Y:S02]  /*c810*/  SYNCS.PHASECHK.TRANS64.TRYWAIT P0, [R7+URZ], R4 ;  /* 0x00000004070075a7 */ /* 0x001064000800017f */
[----:B-1----:R-:W-:Y:S05]  /*c820*/  @!P0 NANOSLEEP.SYNCS 0x989680 ;  /* 0x009896800000895d */ /* 0x002fea0003900000 */
[----:B------:R-:W1:Y:S02]  /*c830*/  @!P0 SYNCS.PHASECHK.TRANS64 P0, [R7+URZ], R4 ;  /* 0x00000004070085a7 */ /* 0x000e64000800007f */
[----:B-1----:R-:W-:Y:S05]  /*c840*/  @!P0 BRA `(.L_x_309) ;  /* 0xfffffffc00f08947 */ /* 0x002fea000383ffff */
[----:B------:R-:W-:Y:S05]  /*c850*/  BRA `(.L_x_320) ;  /* 0xfffffffc00207947 */ /* 0x000fea000383ffff */
.L_x_310:
[----:B0-----:R0:W1:Y:S02]  /*c860*/  SYNCS.PHASECHK.TRANS64.TRYWAIT P0, [R6+URZ], R5 ;  /* 0x00000005060075a7 */ /* 0x001064000800017f */
[----:B-1----:R-:W-:Y:S05]  /*c870*/  @!P0 NANOSLEEP.SYNCS 0x989680 ;  /* 0x009896800000895d */ /* 0x002fea0003900000 */
[----:B------:R-:W1:Y:S02]  /*c880*/  @!P0 SYNCS.PHASECHK.TRANS64 P0, [R6+URZ], R5 ;  /* 0x00000005060085a7 */ /* 0x000e64000800007f */
[----:B-1----:R-:W-:Y:S05]  /*c890*/  @!P0 BRA `(.L_x_310) ;  /* 0xfffffffc00f08947 */ /* 0x002fea000383ffff */
[----:B------:R-:W-:Y:S05]  /*c8a0*/  BRA `(.L_x_321) ;  /* 0xfffffffc00287947 */ /* 0x000fea000383ffff */
.L_x_322:
[----:B------:R-:W-:-:S00]  /*c8b0*/  BRA `(.L_x_322) ;  /* 0xfffffffc00fc7947 */ /* 0x000fc0000383ffff */
[----:B------:R-:W-:-:S00]  /*c8c0*/  NOP ;  /* 0x0000000000007918 */ /* 0x000fc00000000000 */
        /* <DEDUP_REMOVED lines=11> */
.L_x_323:


//--------------------- .nv.global.init           --------------------------
	.section	.nv.global.init,"aw",@progbits
.nv.global.init:
	.type		$str$22,@object
	.size		$str$22,($str$23 - $str$22)
$str$22:
        /*0000*/ 	.byte	0x6b, 0x5f, 0x74, 0x69, 0x6c, 0x65, 0x5f, 0x63, 0x6f, 0x75, 0x6e, 0x74, 0x20, 0x3e, 0x3d, 0x20
        /*0010*/ 	.byte	0x31, 0x00
	.type		$str$23,@object
	.size		$str$23,(__unnamed_1 - $str$23)
$str$23:
        /*0012*/ 	.byte	0x2f, 0x74, 0x6d, 0x70, 0x2f, 0x63, 0x75, 0x74, 0x6c, 0x61, 0x73, 0x73, 0x5f, 0x73, 0x77, 0x65
        /*0022*/ 	.byte	0x65, 0x70, 0x5f, 0x73, 0x72, 0x63, 0x2f, 0x69, 0x6e, 0x63, 0x6c, 0x75, 0x64, 0x65, 0x2f, 0x63
        /*0032*/ 	.byte	0x75, 0x74, 0x6c, 0x61, 0x73, 0x73, 0x2f, 0x67, 0x65, 0x6d, 0x6d, 0x2f, 0x63, 0x6f, 0x6c, 0x6c
        /*0042*/ 	.byte	0x65, 0x63, 0x74, 0x69, 0x76, 0x65, 0x2f, 0x73, 0x6d, 0x39, 0x30, 0x5f, 0x6d, 0x6d, 0x61, 0x5f
        /*0052*/ 	.byte	0x74, 0x6d, 0x61, 0x5f, 0x67, 0x6d, 0x6d, 0x61, 0x5f, 0x73, 0x73, 0x5f, 0x77, 0x61, 0x72, 0x70
        /*0062*/ 	.byte	0x73, 0x70, 0x65, 0x63, 0x69, 0x61, 0x6c, 0x69, 0x7a, 0x65, 0x64, 0x2e, 0x68, 0x70, 0x70, 0x00
	.type		__unnamed_1,@object
	.size		__unnamed_1,(.L_0 - __unnamed_1)
__unnamed_1:
        /*0072*/ 	.byte	0x76, 0x6f, 0x69, 0x64, 0x20, 0x63, 0x75, 0x74, 0x6c, 0x61, 0x73, 0x73, 0x3a, 0x3a, 0x67, 0x65
        /* <DEDUP_REMOVED lines=181> */
        /*0bd2*/ 	.byte	0x3a, 0x69, 0x64, 0x65, 0x6e, 0x74, 0x69, 0x74, 0x79, 0x5d, 0x00
.L_0:


//--------------------- .nv.shared._ZN7cutlass13device_kernelINS_4gemm6kernel13GemmUniversalIN4cute5tupleIJiiiiEEENS1_10collective13CollectiveMmaINS1_34MainloopSm90TmaGmmaWarpSpecializedILi4ENS5_IJNS4_1CILi2EEENSA_ILi4EEENSA_ILi1EEEEEENS1_35KernelTmaWarpSpecializedCooperativeEEENS5_IJNSA_ILi256EEENSA_ILi128EEENSA_ILi64EEEEEENS_10bfloat16_tENS5_IJlSD_lEEESL_SM_NS4_8TiledMMAINS4_8MMA_AtomIJNS4_4SM904GMMA28MMA_64x128x16_F32BF16BF16_SSILNSQ_5MajorE0ELSS_0ELNSQ_7ScaleInE1ELST_1EEEEEENS4_6LayoutINS5_IJSB_SD_SD_EEENS5_IJSD_NSA_ILi0EEESY_EEEEENS5_IJNS4_10UnderscoreES11_S11_EEEEENS4_23SM90_TMA_LOAD_MULTICASTENS4_14ComposedLayoutINS4_7SwizzleILi3ELi4ELi3EEENS4_18smem_ptr_flag_bitsILi16EEENSW_INS5_IJNSA_ILi8EEESJ_EEENS5_IJSJ_SD_EEEEEEEvNS4_8identityES14_S1E_vS1F_EENS_8epilogue10collective6detail29Sm90TmaWarpSpecializedAdapterINS1I_15DefaultEpilogueISL_SM_SM_NS1H_6thread17LinearCombinationISL_Li1EffLNS1M_9ScaleType4KindE0ELNS_15FloatRoundStyleE2ESL_EENS1_15EpilogueDefaultEEEEEvvEEEEvNT_6ParamsE --------------------------
	.section	.nv.shared._ZN7cutlass13device_kernelINS_4gemm6kernel13GemmUniversalIN4cute5tupleIJiiiiEEENS1_10collective13CollectiveMmaINS1_34MainloopSm90TmaGmmaWarpSpecializedILi4ENS5_IJNS4_1CILi2EEENSA_ILi4EEENSA_ILi1EEEEEENS1_35KernelTmaWarpSpecializedCooperativeEEENS5_IJNSA_ILi256EEENSA_ILi128EEENSA_ILi64EEEEEENS_10bfloat16_tENS5_IJlSD_lEEESL_SM_NS4_8TiledMMAINS4_8MMA_AtomIJNS4_4SM904GMMA28MMA_64x128x16_F32BF16BF16_SSILNSQ_5MajorE0ELSS_0ELNSQ_7ScaleInE1ELST_1EEEEEENS4_6LayoutINS5_IJSB_SD_SD_EEENS5_IJSD_NSA_ILi0EEESY_EEEEENS5_IJNS4_10UnderscoreES11_S11_EEEEENS4_23SM90_TMA_LOAD_MULTICASTENS4_14ComposedLayoutINS4_7SwizzleILi3ELi4ELi3EEENS4_18smem_ptr_flag_bitsILi16EEENSW_INS5_IJNSA_ILi8EEESJ_EEENS5_IJSJ_SD_EEEEEEEvNS4_8identityES14_S1E_vS1F_EENS_8epilogue10collective6detail29Sm90TmaWarpSpecializedAdapterINS1I_15DefaultEpilogueISL_SM_SM_NS1H_6thread17LinearCombinationISL_Li1EffLNS1M_9ScaleType4KindE0ELNS_15FloatRoundStyleE2ESL_EENS1_15EpilogueDefaultEEEEEvvEEEEvNT_6ParamsE,"aw",@nobits
	.sectionflags	@""
	.align	16
	.zero		1024


//--------------------- .nv.shared.reserved.0     --------------------------
	.section	.nv.shared.reserved.0,"aw",@nobits
	.weak		__nv_reservedSMEM_offset_0_alias
	.size		__nv_reservedSMEM_offset_0_alias, 0, 0
	.other		__nv_reservedSMEM_offset_0_alias,@"STO_CUDA_RESERVED_SHARED STV_DEFAULT"
__nv_reservedSMEM_offset_0_alias:
	.zero		0


//--------------------- .nv.global                --------------------------
	.section	.nv.global,"aw",@nobits
.nv.global:
	.type		_ZN40_INTERNAL_6df349a7_4_k_cu_516ad30c_265964cute1_E,@object
	.size		_ZN40_INTERNAL_6df349a7_4_k_cu_516ad30c_265964cute1_E,(_ZN40_INTERNAL_6df349a7_4_k_cu_516ad30c_265964cuda3std3__45__cpo6cbeginE - _ZN40_INTERNAL_6df349a7_4_k_cu_516ad30c_265964cute1_E)
_ZN40_INTERNAL_6df349a7_4_k_cu_516ad30c_265964cute1_E:
	.zero		1
	.type		_ZN40_INTERNAL_6df349a7_4_k_cu_516ad30c_265964cuda3std3__45__cpo6cbeginE,@object
	.size		_ZN40_INTERNAL_6df349a7_4_k_cu_516ad30c_265964cuda3std3__45__cpo6cbeginE,(_ZN40_INTERNAL_6df349a7_4_k_cu_516ad30c_265964cuda3std3__48in_placeE - _ZN40_INTERNAL_6df349a7_4_k_cu_516ad30c_265964cuda3std3__45__cpo6cbeginE)
_ZN40_INTERNAL_6df349a7_4_k_cu_516ad30c_265964cuda3std3__45__cpo6cbeginE:
	.zero		1
	.type		_ZN40_INTERNAL_6df349a7_4_k_cu_516ad30c_265964cuda3std3__48in_placeE,@object
	.size		_ZN40_INTERNAL_6df349a7_4_k_cu_516ad30c_265964cuda3std3__48in_placeE,(_ZN40_INTERNAL_6df349a7_4_k_cu_516ad30c_265964cuda3std6ranges3__45__cpo9iter_moveE - _ZN40_INTERNAL_6df349a7_4_k_cu_516ad30c_265964cuda3std3__48in_placeE)
_ZN40_INTERNAL_6df349a7_4_k_cu_516ad30c_265964cuda3std3__48in_placeE:
	.zero		1
	.type		_ZN40_INTERNAL_6df349a7_4_k_cu_516ad30c_265964cuda3std6ranges3__45__cpo9iter_moveE,@object
	.size		_ZN40_INTERNAL_6df349a7_4_k_cu_516ad30c_265964cuda3std6ranges3__45__cpo9iter_moveE,(_ZN40_INTERNAL_6df349a7_4_k_cu_516ad30c_265964cuda3std3__45__cpo5beginE - _ZN40_INTERNAL_6df349a7_4_k_cu_516ad30c_265964cuda3std6ranges3__45__cpo9iter_moveE)
_ZN40_INTERNAL_6df349a7_4_k_cu_516ad30c_265964cuda3std6ranges3__45__cpo9iter_moveE:
	.zero		1
	.type		_ZN40_INTERNAL_6df349a7_4_k_cu_516ad30c_265964cuda3std3__45__cpo5beginE,@object
	.size		_ZN40_INTERNAL_6df349a7_4_k_cu_516ad30c_265964cuda3std3__45__cpo5beginE,(_ZN40_INTERNAL_6df349a7_4_k_cu_516ad30c_265964cuda3std3__442_GLOBAL__N__6df349a7_4_k_cu_516ad30c_265966ignoreE - _ZN40_INTERNAL_6df349a7_4_k_cu_516ad30c_265964cuda3std3__45__cpo5beginE)
_ZN40_INTERNAL_6df349a7_4_k_cu_516ad30c_265964cuda3std3__45__cpo5beginE:
	.zero		1
	.type		_ZN40_INTERNAL_6df349a7_4_k_cu_516ad30c_265964cuda3std3__442_GLOBAL__N__6df349a7_4_k_cu_516ad30c_265966ignoreE,@object
	.size		_ZN40_INTERNAL_6df349a7_4_k_cu_516ad30c_265964cuda3std3__442_GLOBAL__N__6df349a7_4_k_cu_516ad30c_265966ignoreE,(_ZN40_INTERNAL_6df349a7_4_k_cu_516ad30c_265964cute7productE - _ZN40_INTERNAL_6df349a7_4_k_cu_516ad30c_265964cuda3std3__442_GLOBAL__N__6df349a7_4_k_cu_516ad30c_265966ignoreE)
_ZN40_INTERNAL_6df349a7_4_k_cu_516ad30c_265964cuda3std3__442_GLOBAL__N__6df349a7_4_k_cu_516ad30c_265966ignoreE:
	.zero		1
	.type		_ZN40_INTERNAL_6df349a7_4_k_cu_516ad30c_265964cute7productE,@object
	.size		_ZN40_INTERNAL_6df349a7_4_k_cu_516ad30c_265964cute7productE,(_ZN40_INTERNAL_6df349a7_4_k_cu_516ad30c_265964cuda3std3__45__cpo3endE - _ZN40_INTERNAL_6df349a7_4_k_cu_516ad30c_265964cute7productE)
_ZN40_INTERNAL_6df349a7_4_k_cu_516ad30c_265964cute7productE:
	.zero		1
	.type		_ZN40_INTERNAL_6df349a7_4_k_cu_516ad30c_265964cuda3std3__45__cpo3endE,@object
	.size		_ZN40_INTERNAL_6df349a7_4_k_cu_516ad30c_265964cuda3std3__45__cpo3endE,(_ZN40_INTERNAL_6df349a7_4_k_cu_516ad30c_265964cuda3std3__419piecewise_constructE - _ZN40_INTERNAL_6df349a7_4_k_cu_516ad30c_265964cuda3std3__45__cpo3endE)
_ZN40_INTERNAL_6df349a7_4_k_cu_516ad30c_265964cuda3std3__45__cpo3endE:
	.zero		1
	.type		_ZN40_INTERNAL_6df349a7_4_k_cu_516ad30c_265964cuda3std3__419piecewise_constructE,@object
	.size		_ZN40_INTERNAL_6df349a7_4_k_cu_516ad30c_265964cuda3std3__419piecewise_constructE,(_ZN40_INTERNAL_6df349a7_4_k_cu_516ad30c_265964cuda3std3__45__cpo4cendE - _ZN40_INTERNAL_6df349a7_4_k_cu_516ad30c_265964cuda3std3__419piecewise_constructE)
_ZN40_INTERNAL_6df349a7_4_k_cu_516ad30c_265964cuda3std3__419piecewise_constructE:
	.zero		1
	.type		_ZN40_INTERNAL_6df349a7_4_k_cu_516ad30c_265964cuda3std3__45__cpo4cendE,@object
	.size		_ZN40_INTERNAL_6df349a7_4_k_cu_516ad30c_265964cuda3std3__45__cpo4cendE,(_ZN40_INTERNAL_6df349a7_4_k_cu_516ad30c_265964cuda3std6ranges3__45__cpo4swapE - _ZN40_INTERNAL_6df349a7_4_k_cu_516ad30c_265964cuda3std3__45__cpo4cendE)
_ZN40_INTERNAL_6df349a7_4_k_cu_516ad30c_265964cuda3std3__45__cpo4cendE:
	.zero		1
	.type		_ZN40_INTERNAL_6df349a7_4_k_cu_516ad30c_265964cuda3std6ranges3__45__cpo4swapE,@object
	.size		_ZN40_INTERNAL_6df349a7_4_k_cu_516ad30c_265964cuda3std6ranges3__45__cpo4swapE,(.L_8 - _ZN40_INTERNAL_6df349a7_4_k_cu_516ad30c_265964cuda3std6ranges3__45__cpo4swapE)
_ZN40_INTERNAL_6df349a7_4_k_cu_516ad30c_265964cuda3std6ranges3__45__cpo4swapE:
	.zero		1
.L_8:


//--------------------- .nv.constant0._ZN7cutlass13device_kernelINS_4gemm6kernel13GemmUniversalIN4cute5tupleIJiiiiEEENS1_10collective13CollectiveMmaINS1_34MainloopSm90TmaGmmaWarpSpecializedILi4ENS5_IJNS4_1CILi2EEENSA_ILi4EEENSA_ILi1EEEEEENS1_35KernelTmaWarpSpecializedCooperativeEEENS5_IJNSA_ILi256EEENSA_ILi128EEENSA_ILi64EEEEEENS_10bfloat16_tENS5_IJlSD_lEEESL_SM_NS4_8TiledMMAINS4_8MMA_AtomIJNS4_4SM904GMMA28MMA_64x128x16_F32BF16BF16_SSILNSQ_5MajorE0ELSS_0ELNSQ_7ScaleInE1ELST_1EEEEEENS4_6LayoutINS5_IJSB_SD_SD_EEENS5_IJSD_NSA_ILi0EEESY_EEEEENS5_IJNS4_10UnderscoreES11_S11_EEEEENS4_23SM90_TMA_LOAD_MULTICASTENS4_14ComposedLayoutINS4_7SwizzleILi3ELi4ELi3EEENS4_18smem_ptr_flag_bitsILi16EEENSW_INS5_IJNSA_ILi8EEESJ_EEENS5_IJSJ_SD_EEEEEEEvNS4_8identityES14_S1E_vS1F_EENS_8epilogue10collective6detail29Sm90TmaWarpSpecializedAdapterINS1I_15DefaultEpilogueISL_SM_SM_NS1H_6thread17LinearCombinationISL_Li1EffLNS1M_9ScaleType4KindE0ELNS_15FloatRoundStyleE2ESL_EENS1_15EpilogueDefaultEEEEEvvEEEEvNT_6ParamsE --------------------------
	.section	.nv.constant0._ZN7cutlass13device_kernelINS_4gemm6kernel13GemmUniversalIN4cute5tupleIJiiiiEEENS1_10collective13CollectiveMmaINS1_34MainloopSm90TmaGmmaWarpSpecializedILi4ENS5_IJNS4_1CILi2EEENSA_ILi4EEENSA_ILi1EEEEEENS1_35KernelTmaWarpSpecializedCooperativeEEENS5_IJNSA_ILi256EEENSA_ILi128EEENSA_ILi64EEEEEENS_10bfloat16_tENS5_IJlSD_lEEESL_SM_NS4_8TiledMMAINS4_8MMA_AtomIJNS4_4SM904GMMA28MMA_64x128x16_F32BF16BF16_SSILNSQ_5MajorE0ELSS_0ELNSQ_7ScaleInE1ELST_1EEEEEENS4_6LayoutINS5_IJSB_SD_SD_EEENS5_IJSD_NSA_ILi0EEESY_EEEEENS5_IJNS4_10UnderscoreES11_S11_EEEEENS4_23SM90_TMA_LOAD_MULTICASTENS4_14ComposedLayoutINS4_7SwizzleILi3ELi4ELi3EEENS4_18smem_ptr_flag_bitsILi16EEENSW_INS5_IJNSA_ILi8EEESJ_EEENS5_IJSJ_SD_EEEEEEEvNS4_8identityES14_S1E_vS1F_EENS_8epilogue10collective6detail29Sm90TmaWarpSpecializedAdapterINS1I_15DefaultEpilogueISL_SM_SM_NS1H_6thread17LinearCombinationISL_Li1EffLNS1M_9ScaleType4KindE0ELNS_15FloatRoundStyleE2ESL_EENS1_15EpilogueDefaultEEEEEvvEEEEvNT_6ParamsE,"a",@progbits
	.sectionflags	@""
	.align	4
.nv.constant0._ZN7cutlass13device_kernelINS_4gemm6kernel13GemmUniversalIN4cute5tupleIJiiiiEEENS1_10collective13CollectiveMmaINS1_34MainloopSm90TmaGmmaWarpSpecializedILi4ENS5_IJNS4_1CILi2EEENSA_ILi4EEENSA_ILi1EEEEEENS1_35KernelTmaWarpSpecializedCooperativeEEENS5_IJNSA_ILi256EEENSA_ILi128EEENSA_ILi64EEEEEENS_10bfloat16_tENS5_IJlSD_lEEESL_SM_NS4_8TiledMMAINS4_8MMA_AtomIJNS4_4SM904GMMA28MMA_64x128x16_F32BF16BF16_SSILNSQ_5MajorE0ELSS_0ELNSQ_7ScaleInE1ELST_1EEEEEENS4_6LayoutINS5_IJSB_SD_SD_EEENS5_IJSD_NSA_ILi0EEESY_EEEEENS5_IJNS4_10UnderscoreES11_S11_EEEEENS4_23SM90_TMA_LOAD_MULTICASTENS4_14ComposedLayoutINS4_7SwizzleILi3ELi4ELi3EEENS4_18smem_ptr_flag_bitsILi16EEENSW_INS5_IJNSA_ILi8EEESJ_EEENS5_IJSJ_SD_EEEEEEEvNS4_8identityES14_S1E_vS1F_EENS_8epilogue10collective6detail29Sm90TmaWarpSpecializedAdapterINS1I_15DefaultEpilogueISL_SM_SM_NS1H_6thread17LinearCombinationISL_Li1EffLNS1M_9ScaleType4KindE0ELNS_15FloatRoundStyleE2ESL_EENS1_15EpilogueDefaultEEEEEvvEEEEvNT_6ParamsE:
	.zero		1664


//--------------------- SYMBOLS --------------------------

	.type		.nv.reservedSmem.offset0,@object
	.size		.nv.reservedSmem.offset0,0x4
	.type		__assertfail,@function
